// auto-generated by cutlass_sweep.gemm — config: {"arch": "sm_90", "cluster_m": 2, "cluster_n": 1, "dtype": "bf16", "dtype_b": "bf16", "layout": "nt", "stages": 0, "tile_k": 128, "tile_m": 256, "tile_n": 16}
#include "cutlass/cutlass.h"
#include "cutlass/gemm/collective/collective_builder.hpp"
#include "cutlass/gemm/device/gemm_universal_adapter.h"
#include "cutlass/gemm/kernel/gemm_universal.hpp"
#include "cutlass/epilogue/collective/collective_builder.hpp"

using ElemA = cutlass::bfloat16_t;
using ElemB = cutlass::bfloat16_t;
using ElemCD = cutlass::bfloat16_t;
using Acc  = float;
using TileShape    = cute::Shape<cute::_256, cute::_16, cute::_128>;
using ClusterShape = cute::Shape<cute::_2, cute::_1, cute::_1>;

using CollectiveEpilogue = typename cutlass::epilogue::collective::CollectiveBuilder<
    cutlass::arch::Sm90, cutlass::arch::OpClassTensorOp,
    TileShape, ClusterShape,
    cutlass::epilogue::collective::EpilogueTileAuto,
    Acc, Acc,
    ElemCD, cutlass::layout::RowMajor, 128 / cutlass::sizeof_bits<ElemCD>::value,
    ElemCD, cutlass::layout::RowMajor, 128 / cutlass::sizeof_bits<ElemCD>::value,
    cutlass::epilogue::collective::EpilogueScheduleAuto
  >::CollectiveOp;

using CollectiveMainloop = typename cutlass::gemm::collective::CollectiveBuilder<
    cutlass::arch::Sm90, cutlass::arch::OpClassTensorOp,
    ElemA, cutlass::layout::RowMajor, 128 / cutlass::sizeof_bits<ElemA>::value,
    ElemB, cutlass::layout::ColumnMajor, 128 / cutlass::sizeof_bits<ElemB>::value,
    Acc,
    TileShape, ClusterShape,
    cutlass::gemm::collective::StageCountAutoCarveout<static_cast<int>(sizeof(typename CollectiveEpilogue::SharedStorage))>,
    cutlass::gemm::collective::KernelScheduleAuto
  >::CollectiveOp;

using GemmKernel = cutlass::gemm::kernel::GemmUniversal<
    cute::Shape<int,int,int,int>,
    CollectiveMainloop,
    CollectiveEpilogue
>;
using Gemm = cutlass::gemm::device::GemmUniversalAdapter<GemmKernel>;

// Force the device kernel symbol into the cubin without needing a host main.
auto* _anchor = &cutlass::device_kernel<GemmKernel>;


// ===== COMPILED SASS (sm_90a) =====

	.target	sm_90a

	.elftype	@"ET_EXEC"


//--------------------- .note.nv.tkinfo           --------------------------
	.section	.note.nv.tkinfo,"",@"SHT_NOTE"
	.sectionflags	@"SHF_NOTE_NV_TKINFO"
	.tkinfo
        /*0018*/ 	.word	0x00000002
        /*0030*/ 	.string	""
        /*0030*/ 	.string	"ptxas"
        /*0030*/ 	.string	"Cuda compilation tools, release 13.0, V13.0.88"
        /*0030*/ 	.string	"Build cuda_13.0.r13.0/compiler.36424714_0"
        /*0030*/ 	.string	"-arch sm_90a -m 64 "



//--------------------- .note.nv.cuinfo           --------------------------
	.section	.note.nv.cuinfo,"",@"SHT_NOTE"
	.sectionflags	@"SHF_NOTE_NV_CUINFO"
        /*0018*/ 	.short	0x0002
        /*001a*/ 	.short	0x005a
        /*001c*/ 	.short	0x0082
	.zero		2


//--------------------- .nv.info                  --------------------------
	.section	.nv.info,"",@"SHT_CUDA_INFO"
	.align	4


	//----- nvinfo : EIATTR_REGCOUNT
	.align		4
        /*0000*/ 	.byte	0x04, 0x2f
        /*0002*/ 	.short	(.L_15 - .L_14)
	.align		4
.L_14:
        /*0004*/ 	.word	index@(_ZN7cutlass13device_kernelINS_4gemm6kernel13GemmUniversalIN4cute5tupleIJiiiiEEENS1_10collective13CollectiveMmaINS1_34MainloopSm90TmaGmmaWarpSpecializedILi3ENS5_IJNS4_1CILi2EEENSA_ILi1EEESC_EEENS1_35KernelTmaWarpSpecializedCooperativeEEENS5_IJNSA_ILi256EEENSA_ILi16EEENSA_ILi128EEEEEENS_10bfloat16_tENS5_IJlSC_lEEESK_SL_NS4_8TiledMMAINS4_8MMA_AtomIJNS4_4SM904GMMA27MMA_64x16x16_F32BF16BF16_SSILNSP_5MajorE0ELSR_0ELNSP_7ScaleInE1ELSS_1EEEEEENS4_6LayoutISD_NS5_IJSC_NSA_ILi0EEESW_EEEEENS5_IJNS4_10UnderscoreESZ_SZ_EEEEENS4_13SM90_TMA_LOADENS4_14ComposedLayoutINS4_7SwizzleILi3ELi4ELi3EEENS4_18smem_ptr_flag_bitsILi16EEENSV_INS5_IJNSA_ILi8EEENSA_ILi64EEEEEENS5_IJS19_SC_EEEEEEEvNS4_8identityENS4_23SM90_TMA_LOAD_MULTICASTES1D_vS1E_EENS_8epilogue10collective6detail29Sm90TmaWarpSpecializedAdapterINS1I_15DefaultEpilogueISK_SL_SL_NS1H_6thread17LinearCombinationISK_Li1EffLNS1M_9ScaleType4KindE0ELNS_15FloatRoundStyleE2ESK_EENS1_15EpilogueDefaultEEEEEvvEEEEvNT_6ParamsE)
        /*0008*/ 	.word	0x000000a8


	//----- nvinfo : EIATTR_FRAME_SIZE
	.align		4
.L_15:
        /*000c*/ 	.byte	0x04, 0x11
        /*000e*/ 	.short	(.L_17 - .L_16)
	.align		4
.L_16:
        /*0010*/ 	.word	index@(_ZN7cutlass13device_kernelINS_4gemm6kernel13GemmUniversalIN4cute5tupleIJiiiiEEENS1_10collective13CollectiveMmaINS1_34MainloopSm90TmaGmmaWarpSpecializedILi3ENS5_IJNS4_1CILi2EEENSA_ILi1EEESC_EEENS1_35KernelTmaWarpSpecializedCooperativeEEENS5_IJNSA_ILi256EEENSA_ILi16EEENSA_ILi128EEEEEENS_10bfloat16_tENS5_IJlSC_lEEESK_SL_NS4_8TiledMMAINS4_8MMA_AtomIJNS4_4SM904GMMA27MMA_64x16x16_F32BF16BF16_SSILNSP_5MajorE0ELSR_0ELNSP_7ScaleInE1ELSS_1EEEEEENS4_6LayoutISD_NS5_IJSC_NSA_ILi0EEESW_EEEEENS5_IJNS4_10UnderscoreESZ_SZ_EEEEENS4_13SM90_TMA_LOADENS4_14ComposedLayoutINS4_7SwizzleILi3ELi4ELi3EEENS4_18smem_ptr_flag_bitsILi16EEENSV_INS5_IJNSA_ILi8EEENSA_ILi64EEEEEENS5_IJS19_SC_EEEEEEEvNS4_8identityENS4_23SM90_TMA_LOAD_MULTICASTES1D_vS1E_EENS_8epilogue10collective6detail29Sm90TmaWarpSpecializedAdapterINS1I_15DefaultEpilogueISK_SL_SL_NS1H_6thread17LinearCombinationISK_Li1EffLNS1M_9ScaleType4KindE0ELNS_15FloatRoundStyleE2ESK_EENS1_15EpilogueDefaultEEEEEvvEEEEvNT_6ParamsE)
        /*0014*/ 	.word	0x00000000


	//----- nvinfo : EIATTR_MIN_STACK_SIZE
	.align		4
.L_17:
        /*0018*/ 	.byte	0x04, 0x12
        /*001a*/ 	.short	(.L_19 - .L_18)
	.align		4
.L_18:
        /*001c*/ 	.word	index@(_ZN7cutlass13device_kernelINS_4gemm6kernel13GemmUniversalIN4cute5tupleIJiiiiEEENS1_10collective13CollectiveMmaINS1_34MainloopSm90TmaGmmaWarpSpecializedILi3ENS5_IJNS4_1CILi2EEENSA_ILi1EEESC_EEENS1_35KernelTmaWarpSpecializedCooperativeEEENS5_IJNSA_ILi256EEENSA_ILi16EEENSA_ILi128EEEEEENS_10bfloat16_tENS5_IJlSC_lEEESK_SL_NS4_8TiledMMAINS4_8MMA_AtomIJNS4_4SM904GMMA27MMA_64x16x16_F32BF16BF16_SSILNSP_5MajorE0ELSR_0ELNSP_7ScaleInE1ELSS_1EEEEEENS4_6LayoutISD_NS5_IJSC_NSA_ILi0EEESW_EEEEENS5_IJNS4_10UnderscoreESZ_SZ_EEEEENS4_13SM90_TMA_LOADENS4_14ComposedLayoutINS4_7SwizzleILi3ELi4ELi3EEENS4_18smem_ptr_flag_bitsILi16EEENSV_INS5_IJNSA_ILi8EEENSA_ILi64EEEEEENS5_IJS19_SC_EEEEEEEvNS4_8identityENS4_23SM90_TMA_LOAD_MULTICASTES1D_vS1E_EENS_8epilogue10collective6detail29Sm90TmaWarpSpecializedAdapterINS1I_15DefaultEpilogueISK_SL_SL_NS1H_6thread17LinearCombinationISK_Li1EffLNS1M_9ScaleType4KindE0ELNS_15FloatRoundStyleE2ESK_EENS1_15EpilogueDefaultEEEEEvvEEEEvNT_6ParamsE)
        /*0020*/ 	.word	0x00000000
.L_19:


//--------------------- .nv.compat                --------------------------
	.section	.nv.compat,"",@"SHT_CUDA_COMPAT_INFO"
	.align	4
        /*0000*/ 	.byte	0x02, 0x09, 0x01, 0x00, 0x02, 0x02, 0x04, 0x00, 0x02, 0x05, 0x05, 0x00, 0x03, 0x07, 0x01, 0x01
        /*0010*/ 	.byte	0x02, 0x03, 0x01, 0x00, 0x02, 0x06, 0x01, 0x00, 0x04, 0x0b, 0x08, 0x00, 0x00, 0x00, 0x00, 0x00
        /*0020*/ 	.byte	0x00, 0x00, 0x00, 0x00


//--------------------- .nv.info._ZN7cutlass13device_kernelINS_4gemm6kernel13GemmUniversalIN4cute5tupleIJiiiiEEENS1_10collective13CollectiveMmaINS1_34MainloopSm90TmaGmmaWarpSpecializedILi3ENS5_IJNS4_1CILi2EEENSA_ILi1EEESC_EEENS1_35KernelTmaWarpSpecializedCooperativeEEENS5_IJNSA_ILi256EEENSA_ILi16EEENSA_ILi128EEEEEENS_10bfloat16_tENS5_IJlSC_lEEESK_SL_NS4_8TiledMMAINS4_8MMA_AtomIJNS4_4SM904GMMA27MMA_64x16x16_F32BF16BF16_SSILNSP_5MajorE0ELSR_0ELNSP_7ScaleInE1ELSS_1EEEEEENS4_6LayoutISD_NS5_IJSC_NSA_ILi0EEESW_EEEEENS5_IJNS4_10UnderscoreESZ_SZ_EEEEENS4_13SM90_TMA_LOADENS4_14ComposedLayoutINS4_7SwizzleILi3ELi4ELi3EEENS4_18smem_ptr_flag_bitsILi16EEENSV_INS5_IJNSA_ILi8EEENSA_ILi64EEEEEENS5_IJS19_SC_EEEEEEEvNS4_8identityENS4_23SM90_TMA_LOAD_MULTICASTES1D_vS1E_EENS_8epilogue10collective6detail29Sm90TmaWarpSpecializedAdapterINS1I_15DefaultEpilogueISK_SL_SL_NS1H_6thread17LinearCombinationISK_Li1EffLNS1M_9ScaleType4KindE0ELNS_15FloatRoundStyleE2ESK_EENS1_15EpilogueDefaultEEEEEvvEEEEvNT_6ParamsE --------------------------
	.section	.nv.info._ZN7cutlass13device_kernelINS_4gemm6kernel13GemmUniversalIN4cute5tupleIJiiiiEEENS1_10collective13CollectiveMmaINS1_34MainloopSm90TmaGmmaWarpSpecializedILi3ENS5_IJNS4_1CILi2EEENSA_ILi1EEESC_EEENS1_35KernelTmaWarpSpecializedCooperativeEEENS5_IJNSA_ILi256EEENSA_ILi16EEENSA_ILi128EEEEEENS_10bfloat16_tENS5_IJlSC_lEEESK_SL_NS4_8TiledMMAINS4_8MMA_AtomIJNS4_4SM904GMMA27MMA_64x16x16_F32BF16BF16_SSILNSP_5MajorE0ELSR_0ELNSP_7ScaleInE1ELSS_1EEEEEENS4_6LayoutISD_NS5_IJSC_NSA_ILi0EEESW_EEEEENS5_IJNS4_10UnderscoreESZ_SZ_EEEEENS4_13SM90_TMA_LOADENS4_14ComposedLayoutINS4_7SwizzleILi3ELi4ELi3EEENS4_18smem_ptr_flag_bitsILi16EEENSV_INS5_IJNSA_ILi8EEENSA_ILi64EEEEEENS5_IJS19_SC_EEEEEEEvNS4_8identityENS4_23SM90_TMA_LOAD_MULTICASTES1D_vS1E_EENS_8epilogue10collective6detail29Sm90TmaWarpSpecializedAdapterINS1I_15DefaultEpilogueISK_SL_SL_NS1H_6thread17LinearCombinationISK_Li1EffLNS1M_9ScaleType4KindE0ELNS_15FloatRoundStyleE2ESK_EENS1_15EpilogueDefaultEEEEEvvEEEEvNT_6ParamsE,"",@"SHT_CUDA_INFO"
	.sectionflags	@""
	.align	4


	//----- nvinfo : EIATTR_CUDA_API_VERSION
	.align		4
        /*0000*/ 	.byte	0x04, 0x37
        /*0002*/ 	.short	(.L_21 - .L_20)
.L_20:
        /*0004*/ 	.word	0x00000082


	//----- nvinfo : EIATTR_KPARAM_INFO
	.align		4
.L_21:
        /*0008*/ 	.byte	0x04, 0x17
        /*000a*/ 	.short	(.L_23 - .L_22)
.L_22:
        /*000c*/ 	.word	0x00000000
        /*0010*/ 	.short	0x0000
        /*0012*/ 	.short	0x0070
        /*0014*/ 	.byte	0x00, 0xf0, 0x01, 0x10


	//----- nvinfo : EIATTR_SPARSE_MMA_MASK
	.align		4
.L_23:
        /*0018*/ 	.byte	0x03, 0x50
        /*001a*/ 	.short	0x0000


	//----- nvinfo : EIATTR_MAXREG_COUNT
	.align		4
        /*001c*/ 	.byte	0x03, 0x1b
        /*001e*/ 	.short	0x00a8


	//----- nvinfo : EIATTR_NUM_BARRIERS
	.align		4
        /*0020*/ 	.byte	0x02, 0x4c
        /*0022*/ 	.byte	0x01
	.zero		1


	//----- nvinfo : EIATTR_EXTERNS
	.align		4
        /*0024*/ 	.byte	0x04, 0x0f
        /*0026*/ 	.short	(.L_25 - .L_24)


	//   ....[0]....
	.align		4
.L_24:
        /*0028*/ 	.word	index@(__assertfail)


	//----- nvinfo : EIATTR_MERCURY_ISA_VERSION
	.align		4
.L_25:
        /*002c*/ 	.byte	0x03, 0x5f
        /*002e*/ 	.short	0x0101


	//----- nvinfo : EIATTR_INT_WARP_WIDE_INSTR_OFFSETS
	.align		4
        /*0030*/ 	.byte	0x04, 0x31
        /*0032*/ 	.short	(.L_27 - .L_26)


	//   ....[0]....
.L_26:
        /*0034*/ 	.word	0x00000440


	//   ....[1]....
        /*0038*/ 	.word	0x00000500


	//   ....[2]....
        /*003c*/ 	.word	0x00000660


	//----- nvinfo : EIATTR_COOP_GROUP_MASK_REGIDS
	.align		4
.L_27:
        /*0040*/ 	.byte	0x04, 0x29
        /*0042*/ 	.short	(.L_29 - .L_28)


	//   ....[0]....
.L_28:
        /*0044*/ 	.word	0xffffffff


	//   ....[1]....
        /*0048*/ 	.word	0xffffffff


	//   ....[2]....
        /*004c*/ 	.word	0xffffffff


	//   ....[3]....
        /*0050*/ 	.word	0xffffffff


	//   ....[4]....
        /*0054*/ 	.word	0xffffffff


	//   ....[5]....
        /*0058*/ 	.word	0xffffffff


	//----- nvinfo : EIATTR_COOP_GROUP_INSTR_OFFSETS
	.align		4
.L_29:
        /*005c*/ 	.byte	0x04, 0x28
        /*005e*/ 	.short	(.L_31 - .L_30)


	//   ....[0]....
.L_30:
        /*0060*/ 	.word	0x00000060


	//   ....[1]....
        /*0064*/ 	.word	0x00000070


	//   ....[2]....
        /*0068*/ 	.word	0x00000130


	//   ....[3]....
        /*006c*/ 	.word	0x000002b0


	//   ....[4]....
        /*0070*/ 	.word	0x000007e0


	//   ....[5]....
        /*0074*/ 	.word	0x000012c0


	//----- nvinfo : EIATTR_REG_RECONFIG
	.align		4
.L_31:
        /*0078*/ 	.byte	0x01, 0x54
	.zero		2


	//----- nvinfo : EIATTR_SYSCALL_OFFSETS
	.align		4
        /*007c*/ 	.byte	0x04, 0x46
        /*007e*/ 	.short	(.L_33 - .L_32)


	//   ....[0]....
.L_32:
        /*0080*/ 	.word	0x00001490


	//----- nvinfo : EIATTR_MBARRIER_INSTR_OFFSETS
	.align		4
.L_33:
        /*0084*/ 	.byte	0x04, 0x39
        /*0086*/ 	.short	(.L_35 - .L_34)


	//   ....[0]....
.L_34:
        /*0088*/ 	.word	0x00000230
        /*008c*/ 	.word	0x000000ff
        /*0090*/ 	.word	0x00000000
        /*0094*/ 	.short	0x0100
        /*0096*/ 	.byte	0x08
	.zero		1


	//   ....[1]....
        /*0098*/ 	.word	0x00000240
        /*009c*/ 	.word	0x000000ff
        /*00a0*/ 	.word	0x00000018
        /*00a4*/ 	.short	0x0100
        /*00a6*/ 	.byte	0x08
	.zero		1


	//   ....[2]....
        /*00a8*/ 	.word	0x00000250
        /*00ac*/ 	.word	0x000000ff
        /*00b0*/ 	.word	0x00000008
        /*00b4*/ 	.short	0x0100
        /*00b6*/ 	.byte	0x08
	.zero		1


	//   ....[3]....
        /*00b8*/ 	.word	0x00000260
        /*00bc*/ 	.word	0x000000ff
        /*00c0*/ 	.word	0x00000020
        /*00c4*/ 	.short	0x0100
        /*00c6*/ 	.byte	0x08
	.zero		1


	//   ....[4]....
        /*00c8*/ 	.word	0x00000270
        /*00cc*/ 	.word	0x000000ff
        /*00d0*/ 	.word	0x00000010
        /*00d4*/ 	.short	0x0100
        /*00d6*/ 	.byte	0x08
	.zero		1


	//   ....[5]....
        /*00d8*/ 	.word	0x00000280
        /*00dc*/ 	.word	0x000000ff
        /*00e0*/ 	.word	0x00000028
        /*00e4*/ 	.short	0x0100
        /*00e6*/ 	.byte	0x08
	.zero		1


	//   ....[6]....
        /*00e8*/ 	.word	0x000006e0
        /*00ec*/ 	.word	0x000000ff
        /*00f0*/ 	.word	0x00000040
        /*00f4*/ 	.short	0x0100
        /*00f6*/ 	.byte	0x06
	.zero		1


	//   ....[7]....
        /*00f8*/ 	.word	0x00000770
        /*00fc*/ 	.word	0x000000ff
        /*0100*/ 	.word	0x00000048
        /*0104*/ 	.short	0x0100
        /*0106*/ 	.byte	0x06
	.zero		1


	//   ....[8]....
        /*0108*/ 	.word	0x00001550
        /*010c*/ 	.word	0x00000003
        /*0110*/ 	.word	0x00000000
        /*0114*/ 	.short	0x010a
        /*0116*/ 	.byte	0x3f
	.zero		1


	//   ....[9]....
        /*0118*/ 	.word	0x00001590
        /*011c*/ 	.word	0x00000003
        /*0120*/ 	.word	0x00000000
        /*0124*/ 	.short	0x010a
        /*0126*/ 	.byte	0x3f
	.zero		1


	//   ....[10]....
        /*0128*/ 	.word	0x00001e20
        /*012c*/ 	.word	0x00000005
        /*0130*/ 	.word	0x00000000
        /*0134*/ 	.short	0x010a
        /*0136*/ 	.byte	0x3f
	.zero		1


	//   ....[11]....
        /*0138*/ 	.word	0x00001e60
        /*013c*/ 	.word	0x00000005
        /*0140*/ 	.word	0x00000000
        /*0144*/ 	.short	0x010a
        /*0146*/ 	.byte	0x3f
	.zero		1


	//   ....[12]....
        /*0148*/ 	.word	0x00002580
        /*014c*/ 	.word	0x00000005
        /*0150*/ 	.word	0x00000000
        /*0154*/ 	.short	0x0101
        /*0156*/ 	.byte	0x3f
	.zero		1


	//   ....[13]....
        /*0158*/ 	.word	0x000027a0
        /*015c*/ 	.word	0x00000003
        /*0160*/ 	.word	0x00000000
        /*0164*/ 	.short	0x0101
        /*0166*/ 	.byte	0x3f
	.zero		1


	//   ....[14]....
        /*0168*/ 	.word	0x00004f60
        /*016c*/ 	.word	0x00000018
        /*0170*/ 	.word	0x00000018
        /*0174*/ 	.short	0x010a
        /*0176*/ 	.byte	0x3f
	.zero		1


	//   ....[15]....
        /*0178*/ 	.word	0x000053a0
        /*017c*/ 	.word	0x00000003
        /*0180*/ 	.word	0x00000048
        /*0184*/ 	.short	0x0101
        /*0186*/ 	.byte	0x3f
	.zero		1


	//   ....[16]....
        /*0188*/ 	.word	0x00005b00
        /*018c*/ 	.word	0x00000007
        /*0190*/ 	.word	0x00000000
        /*0194*/ 	.short	0x010a
        /*0196*/ 	.byte	0x3f
	.zero		1


	//   ....[17]....
        /*0198*/ 	.word	0x00005b80
        /*019c*/ 	.word	0x00000006
        /*01a0*/ 	.word	0x00000000
        /*01a4*/ 	.short	0x010a
        /*01a6*/ 	.byte	0x3f
	.zero		1


	//   ....[18]....
        /*01a8*/ 	.word	0x00005c10
        /*01ac*/ 	.word	0x00000003
        /*01b0*/ 	.word	0x00000000
        /*01b4*/ 	.short	0x010a
        /*01b6*/ 	.byte	0x3f
	.zero		1


	//   ....[19]....
        /*01b8*/ 	.word	0x00005c70
        /*01bc*/ 	.word	0x00000003
        /*01c0*/ 	.word	0x00000000
        /*01c4*/ 	.short	0x010a
        /*01c6*/ 	.byte	0x3f
	.zero		1


	//   ....[20]....
        /*01c8*/ 	.word	0x00005cc0
        /*01cc*/ 	.word	0x00000005
        /*01d0*/ 	.word	0x00000000
        /*01d4*/ 	.short	0x010a
        /*01d6*/ 	.byte	0x3f
	.zero		1


	//   ....[21]....
        /*01d8*/ 	.word	0x00005d90
        /*01dc*/ 	.word	0x00000018
        /*01e0*/ 	.word	0x00000018
        /*01e4*/ 	.short	0x010a
        /*01e6*/ 	.byte	0x3f
	.zero		1


	//   ....[22]....
        /*01e8*/ 	.word	0x00005e60
        /*01ec*/ 	.word	0x00000007
        /*01f0*/ 	.word	0x00000000
        /*01f4*/ 	.short	0x010a
        /*01f6*/ 	.byte	0x3f
	.zero		1


	//   ....[23]....
        /*01f8*/ 	.word	0x00005eb0
        /*01fc*/ 	.word	0x00000006
        /*0200*/ 	.word	0x00000000
        /*0204*/ 	.short	0x010a
        /*0206*/ 	.byte	0x3f
	.zero		1


	//----- nvinfo : EIATTR_NUM_MBARRIERS
	.align		4
.L_35:
        /*0208*/ 	.byte	0x03, 0x38
        /*020a*/ 	.short	0x0008


	//----- nvinfo : EIATTR_EXIT_INSTR_OFFSETS
	.align		4
        /*020c*/ 	.byte	0x04, 0x1c
        /*020e*/ 	.short	(.L_37 - .L_36)


	//   ....[0]....
.L_36:
        /*0210*/ 	.word	0x00000950


	//   ....[1]....
        /*0214*/ 	.word	0x00001170


	//   ....[2]....
        /*0218*/ 	.word	0x00004650


	//   ....[3]....
        /*021c*/ 	.word	0x00004bd0


	//   ....[4]....
        /*0220*/ 	.word	0x00005c60


	//----- nvinfo : EIATTR_MAX_THREADS
	.align		4
.L_37:
        /*0224*/ 	.byte	0x04, 0x05
        /*0226*/ 	.short	(.L_39 - .L_38)
.L_38:
        /*0228*/ 	.word	0x00000180
        /*022c*/ 	.word	0x00000001
        /*0230*/ 	.word	0x00000001


	//----- nvinfo : EIATTR_CRS_STACK_SIZE
	.align		4
.L_39:
        /*0234*/ 	.byte	0x04, 0x1e
        /*0236*/ 	.short	(.L_41 - .L_40)
.L_40:
        /*0238*/ 	.word	0x00000000


	//----- nvinfo : EIATTR_CBANK_PARAM_SIZE
	.align		4
.L_41:
        /*023c*/ 	.byte	0x03, 0x19
        /*023e*/ 	.short	0x0470


	//----- nvinfo : EIATTR_PARAM_CBANK
	.align		4
        /*0240*/ 	.byte	0x04, 0x0a
        /*0242*/ 	.short	(.L_43 - .L_42)
	.align		4
.L_42:
        /*0244*/ 	.word	index@(.nv.constant0._ZN7cutlass13device_kernelINS_4gemm6kernel13GemmUniversalIN4cute5tupleIJiiiiEEENS1_10collective13CollectiveMmaINS1_34MainloopSm90TmaGmmaWarpSpecializedILi3ENS5_IJNS4_1CILi2EEENSA_ILi1EEESC_EEENS1_35KernelTmaWarpSpecializedCooperativeEEENS5_IJNSA_ILi256EEENSA_ILi16EEENSA_ILi128EEEEEENS_10bfloat16_tENS5_IJlSC_lEEESK_SL_NS4_8TiledMMAINS4_8MMA_AtomIJNS4_4SM904GMMA27MMA_64x16x16_F32BF16BF16_SSILNSP_5MajorE0ELSR_0ELNSP_7ScaleInE1ELSS_1EEEEEENS4_6LayoutISD_NS5_IJSC_NSA_ILi0EEESW_EEEEENS5_IJNS4_10UnderscoreESZ_SZ_EEEEENS4_13SM90_TMA_LOADENS4_14ComposedLayoutINS4_7SwizzleILi3ELi4ELi3EEENS4_18smem_ptr_flag_bitsILi16EEENSV_INS5_IJNSA_ILi8EEENSA_ILi64EEEEEENS5_IJS19_SC_EEEEEEEvNS4_8identityENS4_23SM90_TMA_LOAD_MULTICASTES1D_vS1E_EENS_8epilogue10collective6detail29Sm90TmaWarpSpecializedAdapterINS1I_15DefaultEpilogueISK_SL_SL_NS1H_6thread17LinearCombinationISK_Li1EffLNS1M_9ScaleType4KindE0ELNS_15FloatRoundStyleE2ESK_EENS1_15EpilogueDefaultEEEEEvvEEEEvNT_6ParamsE)
        /*0248*/ 	.short	0x0210
        /*024a*/ 	.short	0x0470


	//----- nvinfo : EIATTR_SW_WAR
	.align		4
.L_43:
        /*024c*/ 	.byte	0x04, 0x36
        /*024e*/ 	.short	(.L_45 - .L_44)
.L_44:
        /*0250*/ 	.word	0x00000008
.L_45:


//--------------------- .nv.callgraph             --------------------------
	.section	.nv.callgraph,"",@"SHT_CUDA_CALLGRAPH"
	.align	4
	.sectionentsize	8
	.align		4
        /*0000*/ 	.word	0x00000000
	.align		4
        /*0004*/ 	.word	0xffffffff
	.align		4
        /*0008*/ 	.word	index@(_ZN7cutlass13device_kernelINS_4gemm6kernel13GemmUniversalIN4cute5tupleIJiiiiEEENS1_10collective13CollectiveMmaINS1_34MainloopSm90TmaGmmaWarpSpecializedILi3ENS5_IJNS4_1CILi2EEENSA_ILi1EEESC_EEENS1_35KernelTmaWarpSpecializedCooperativeEEENS5_IJNSA_ILi256EEENSA_ILi16EEENSA_ILi128EEEEEENS_10bfloat16_tENS5_IJlSC_lEEESK_SL_NS4_8TiledMMAINS4_8MMA_AtomIJNS4_4SM904GMMA27MMA_64x16x16_F32BF16BF16_SSILNSP_5MajorE0ELSR_0ELNSP_7ScaleInE1ELSS_1EEEEEENS4_6LayoutISD_NS5_IJSC_NSA_ILi0EEESW_EEEEENS5_IJNS4_10UnderscoreESZ_SZ_EEEEENS4_13SM90_TMA_LOADENS4_14ComposedLayoutINS4_7SwizzleILi3ELi4ELi3EEENS4_18smem_ptr_flag_bitsILi16EEENSV_INS5_IJNSA_ILi8EEENSA_ILi64EEEEEENS5_IJS19_SC_EEEEEEEvNS4_8identityENS4_23SM90_TMA_LOAD_MULTICASTES1D_vS1E_EENS_8epilogue10collective6detail29Sm90TmaWarpSpecializedAdapterINS1I_15DefaultEpilogueISK_SL_SL_NS1H_6thread17LinearCombinationISK_Li1EffLNS1M_9ScaleType4KindE0ELNS_15FloatRoundStyleE2ESK_EENS1_15EpilogueDefaultEEEEEvvEEEEvNT_6ParamsE)
	.align		4
        /*000c*/ 	.word	index@(__assertfail)
	.align		4
        /*0010*/ 	.word	0x00000000
	.align		4
        /*0014*/ 	.word	0xfffffffe
	.align		4
        /*0018*/ 	.word	0x00000000
	.align		4
        /*001c*/ 	.word	0xfffffffd
	.align		4
        /*0020*/ 	.word	0x00000000
	.align		4
        /*0024*/ 	.word	0xfffffffc


//--------------------- .nv.constant4             --------------------------
	.section	.nv.constant4,"a",@progbits
	.align	8
	.align		8
.nv.constant4:
        /*0000*/ 	.dword	__assertfail
	.align		8
        /*0008*/ 	.dword	__unnamed_1
	.align		8
        /*0010*/ 	.dword	_ZN40_INTERNAL_41fe63df_4_k_cu_620d63fd_122624cuda3std3__45__cpo5beginE
	.align		8
        /*0018*/ 	.dword	_ZN40_INTERNAL_41fe63df_4_k_cu_620d63fd_122624cuda3std3__45__cpo3endE
	.align		8
        /*0020*/ 	.dword	_ZN40_INTERNAL_41fe63df_4_k_cu_620d63fd_122624cuda3std3__45__cpo6cbeginE
	.align		8
        /*0028*/ 	.dword	_ZN40_INTERNAL_41fe63df_4_k_cu_620d63fd_122624cuda3std3__45__cpo4cendE
	.align		8
        /*0030*/ 	.dword	_ZN40_INTERNAL_41fe63df_4_k_cu_620d63fd_122624cuda3std3__442_GLOBAL__N__41fe63df_4_k_cu_620d63fd_122626ignoreE
	.align		8
        /*0038*/ 	.dword	_ZN40_INTERNAL_41fe63df_4_k_cu_620d63fd_122624cuda3std3__419piecewise_constructE
	.align		8
        /*0040*/ 	.dword	_ZN40_INTERNAL_41fe63df_4_k_cu_620d63fd_122624cuda3std3__48in_placeE
	.align		8
        /*0048*/ 	.dword	_ZN40_INTERNAL_41fe63df_4_k_cu_620d63fd_122624cuda3std6ranges3__45__cpo4swapE
	.align		8
        /*0050*/ 	.dword	_ZN40_INTERNAL_41fe63df_4_k_cu_620d63fd_122624cuda3std6ranges3__45__cpo9iter_moveE
	.align		8
        /*0058*/ 	.dword	_ZN40_INTERNAL_41fe63df_4_k_cu_620d63fd_122624cute7productE
	.align		8
        /*0060*/ 	.dword	_ZN40_INTERNAL_41fe63df_4_k_cu_620d63fd_122624cute1_E
	.align		8
        /*0068*/ 	.dword	$str$22
	.align		8
        /*0070*/ 	.dword	$str$23


//--------------------- .text._ZN7cutlass13device_kernelINS_4gemm6kernel13GemmUniversalIN4cute5tupleIJiiiiEEENS1_10collective13CollectiveMmaINS1_34MainloopSm90TmaGmmaWarpSpecializedILi3ENS5_IJNS4_1CILi2EEENSA_ILi1EEESC_EEENS1_35KernelTmaWarpSpecializedCooperativeEEENS5_IJNSA_ILi256EEENSA_ILi16EEENSA_ILi128EEEEEENS_10bfloat16_tENS5_IJlSC_lEEESK_SL_NS4_8TiledMMAINS4_8MMA_AtomIJNS4_4SM904GMMA27MMA_64x16x16_F32BF16BF16_SSILNSP_5MajorE0ELSR_0ELNSP_7ScaleInE1ELSS_1EEEEEENS4_6LayoutISD_NS5_IJSC_NSA_ILi0EEESW_EEEEENS5_IJNS4_10UnderscoreESZ_SZ_EEEEENS4_13SM90_TMA_LOADENS4_14ComposedLayoutINS4_7SwizzleILi3ELi4ELi3EEENS4_18smem_ptr_flag_bitsILi16EEENSV_INS5_IJNSA_ILi8EEENSA_ILi64EEEEEENS5_IJS19_SC_EEEEEEEvNS4_8identityENS4_23SM90_TMA_LOAD_MULTICASTES1D_vS1E_EENS_8epilogue10collective6detail29Sm90TmaWarpSpecializedAdapterINS1I_15DefaultEpilogueISK_SL_SL_NS1H_6thread17LinearCombinationISK_Li1EffLNS1M_9ScaleType4KindE0ELNS_15FloatRoundStyleE2ESK_EENS1_15EpilogueDefaultEEEEEvvEEEEvNT_6ParamsE --------------------------
	.section	.text._ZN7cutlass13device_kernelINS_4gemm6kernel13GemmUniversalIN4cute5tupleIJiiiiEEENS1_10collective13CollectiveMmaINS1_34MainloopSm90TmaGmmaWarpSpecializedILi3ENS5_IJNS4_1CILi2EEENSA_ILi1EEESC_EEENS1_35KernelTmaWarpSpecializedCooperativeEEENS5_IJNSA_ILi256EEENSA_ILi16EEENSA_ILi128EEEEEENS_10bfloat16_tENS5_IJlSC_lEEESK_SL_NS4_8TiledMMAINS4_8MMA_AtomIJNS4_4SM904GMMA27MMA_64x16x16_F32BF16BF16_SSILNSP_5MajorE0ELSR_0ELNSP_7ScaleInE1ELSS_1EEEEEENS4_6LayoutISD_NS5_IJSC_NSA_ILi0EEESW_EEEEENS5_IJNS4_10UnderscoreESZ_SZ_EEEEENS4_13SM90_TMA_LOADENS4_14ComposedLayoutINS4_7SwizzleILi3ELi4ELi3EEENS4_18smem_ptr_flag_bitsILi16EEENSV_INS5_IJNSA_ILi8EEENSA_ILi64EEEEEENS5_IJS19_SC_EEEEEEEvNS4_8identityENS4_23SM90_TMA_LOAD_MULTICASTES1D_vS1E_EENS_8epilogue10collective6detail29Sm90TmaWarpSpecializedAdapterINS1I_15DefaultEpilogueISK_SL_SL_NS1H_6thread17LinearCombinationISK_Li1EffLNS1M_9ScaleType4KindE0ELNS_15FloatRoundStyleE2ESK_EENS1_15EpilogueDefaultEEEEEvvEEEEvNT_6ParamsE,"ax",@progbits
	.align	128
.text._ZN7cutlass13device_kernelINS_4gemm6kernel13GemmUniversalIN4cute5tupleIJiiiiEEENS1_10collective13CollectiveMmaINS1_34MainloopSm90TmaGmmaWarpSpecializedILi3ENS5_IJNS4_1CILi2EEENSA_ILi1EEESC_EEENS1_35KernelTmaWarpSpecializedCooperativeEEENS5_IJNSA_ILi256EEENSA_ILi16EEENSA_ILi128EEEEEENS_10bfloat16_tENS5_IJlSC_lEEESK_SL_NS4_8TiledMMAINS4_8MMA_AtomIJNS4_4SM904GMMA27MMA_64x16x16_F32BF16BF16_SSILNSP_5MajorE0ELSR_0ELNSP_7ScaleInE1ELSS_1EEEEEENS4_6LayoutISD_NS5_IJSC_NSA_ILi0EEESW_EEEEENS5_IJNS4_10UnderscoreESZ_SZ_EEEEENS4_13SM90_TMA_LOADENS4_14ComposedLayoutINS4_7SwizzleILi3ELi4ELi3EEENS4_18smem_ptr_flag_bitsILi16EEENSV_INS5_IJNSA_ILi8EEENSA_ILi64EEEEEENS5_IJS19_SC_EEEEEEEvNS4_8identityENS4_23SM90_TMA_LOAD_MULTICASTES1D_vS1E_EENS_8epilogue10collective6detail29Sm90TmaWarpSpecializedAdapterINS1I_15DefaultEpilogueISK_SL_SL_NS1H_6thread17LinearCombinationISK_Li1EffLNS1M_9ScaleType4KindE0ELNS_15FloatRoundStyleE2ESK_EENS1_15EpilogueDefaultEEEEEvvEEEEvNT_6ParamsE:
        .type           _ZN7cutlass13device_kernelINS_4gemm6kernel13GemmUniversalIN4cute5tupleIJiiiiEEENS1_10collective13CollectiveMmaINS1_34MainloopSm90TmaGmmaWarpSpecializedILi3ENS5_IJNS4_1CILi2EEENSA_ILi1EEESC_EEENS1_35KernelTmaWarpSpecializedCooperativeEEENS5_IJNSA_ILi256EEENSA_ILi16EEENSA_ILi128EEEEEENS_10bfloat16_tENS5_IJlSC_lEEESK_SL_NS4_8TiledMMAINS4_8MMA_AtomIJNS4_4SM904GMMA27MMA_64x16x16_F32BF16BF16_SSILNSP_5MajorE0ELSR_0ELNSP_7ScaleInE1ELSS_1EEEEEENS4_6LayoutISD_NS5_IJSC_NSA_ILi0EEESW_EEEEENS5_IJNS4_10UnderscoreESZ_SZ_EEEEENS4_13SM90_TMA_LOADENS4_14ComposedLayoutINS4_7SwizzleILi3ELi4ELi3EEENS4_18smem_ptr_flag_bitsILi16EEENSV_INS5_IJNSA_ILi8EEENSA_ILi64EEEEEENS5_IJS19_SC_EEEEEEEvNS4_8identityENS4_23SM90_TMA_LOAD_MULTICASTES1D_vS1E_EENS_8epilogue10collective6detail29Sm90TmaWarpSpecializedAdapterINS1I_15DefaultEpilogueISK_SL_SL_NS1H_6thread17LinearCombinationISK_Li1EffLNS1M_9ScaleType4KindE0ELNS_15FloatRoundStyleE2ESK_EENS1_15EpilogueDefaultEEEEEvvEEEEvNT_6ParamsE,@function
        .size           _ZN7cutlass13device_kernelINS_4gemm6kernel13GemmUniversalIN4cute5tupleIJiiiiEEENS1_10collective13CollectiveMmaINS1_34MainloopSm90TmaGmmaWarpSpecializedILi3ENS5_IJNS4_1CILi2EEENSA_ILi1EEESC_EEENS1_35KernelTmaWarpSpecializedCooperativeEEENS5_IJNSA_ILi256EEENSA_ILi16EEENSA_ILi128EEEEEENS_10bfloat16_tENS5_IJlSC_lEEESK_SL_NS4_8TiledMMAINS4_8MMA_AtomIJNS4_4SM904GMMA27MMA_64x16x16_F32BF16BF16_SSILNSP_5MajorE0ELSR_0ELNSP_7ScaleInE1ELSS_1EEEEEENS4_6LayoutISD_NS5_IJSC_NSA_ILi0EEESW_EEEEENS5_IJNS4_10UnderscoreESZ_SZ_EEEEENS4_13SM90_TMA_LOADENS4_14ComposedLayoutINS4_7SwizzleILi3ELi4ELi3EEENS4_18smem_ptr_flag_bitsILi16EEENSV_INS5_IJNSA_ILi8EEENSA_ILi64EEEEEENS5_IJS19_SC_EEEEEEEvNS4_8identityENS4_23SM90_TMA_LOAD_MULTICASTES1D_vS1E_EENS_8epilogue10collective6detail29Sm90TmaWarpSpecializedAdapterINS1I_15DefaultEpilogueISK_SL_SL_NS1H_6thread17LinearCombinationISK_Li1EffLNS1M_9ScaleType4KindE0ELNS_15FloatRoundStyleE2ESK_EENS1_15EpilogueDefaultEEEEEvvEEEEvNT_6ParamsE,(.L_x_99 - _ZN7cutlass13device_kernelINS_4gemm6kernel13GemmUniversalIN4cute5tupleIJiiiiEEENS1_10collective13CollectiveMmaINS1_34MainloopSm90TmaGmmaWarpSpecializedILi3ENS5_IJNS4_1CILi2EEENSA_ILi1EEESC_EEENS1_35KernelTmaWarpSpecializedCooperativeEEENS5_IJNSA_ILi256EEENSA_ILi16EEENSA_ILi128EEEEEENS_10bfloat16_tENS5_IJlSC_lEEESK_SL_NS4_8TiledMMAINS4_8MMA_AtomIJNS4_4SM904GMMA27MMA_64x16x16_F32BF16BF16_SSILNSP_5MajorE0ELSR_0ELNSP_7ScaleInE1ELSS_1EEEEEENS4_6LayoutISD_NS5_IJSC_NSA_ILi0EEESW_EEEEENS5_IJNS4_10UnderscoreESZ_SZ_EEEEENS4_13SM90_TMA_LOADENS4_14ComposedLayoutINS4_7SwizzleILi3ELi4ELi3EEENS4_18smem_ptr_flag_bitsILi16EEENSV_INS5_IJNSA_ILi8EEENSA_ILi64EEEEEENS5_IJS19_SC_EEEEEEEvNS4_8identityENS4_23SM90_TMA_LOAD_MULTICASTES1D_vS1E_EENS_8epilogue10collective6detail29Sm90TmaWarpSpecializedAdapterINS1I_15DefaultEpilogueISK_SL_SL_NS1H_6thread17LinearCombinationISK_Li1EffLNS1M_9ScaleType4KindE0ELNS_15FloatRoundStyleE2ESK_EENS1_15EpilogueDefaultEEEEEvvEEEEvNT_6ParamsE)
        .other          _ZN7cutlass13device_kernelINS_4gemm6kernel13GemmUniversalIN4cute5tupleIJiiiiEEENS1_10collective13CollectiveMmaINS1_34MainloopSm90TmaGmmaWarpSpecializedILi3ENS5_IJNS4_1CILi2EEENSA_ILi1EEESC_EEENS1_35KernelTmaWarpSpecializedCooperativeEEENS5_IJNSA_ILi256EEENSA_ILi16EEENSA_ILi128EEEEEENS_10bfloat16_tENS5_IJlSC_lEEESK_SL_NS4_8TiledMMAINS4_8MMA_AtomIJNS4_4SM904GMMA27MMA_64x16x16_F32BF16BF16_SSILNSP_5MajorE0ELSR_0ELNSP_7ScaleInE1ELSS_1EEEEEENS4_6LayoutISD_NS5_IJSC_NSA_ILi0EEESW_EEEEENS5_IJNS4_10UnderscoreESZ_SZ_EEEEENS4_13SM90_TMA_LOADENS4_14ComposedLayoutINS4_7SwizzleILi3ELi4ELi3EEENS4_18smem_ptr_flag_bitsILi16EEENSV_INS5_IJNSA_ILi8EEENSA_ILi64EEEEEENS5_IJS19_SC_EEEEEEEvNS4_8identityENS4_23SM90_TMA_LOAD_MULTICASTES1D_vS1E_EENS_8epilogue10collective6detail29Sm90TmaWarpSpecializedAdapterINS1I_15DefaultEpilogueISK_SL_SL_NS1H_6thread17LinearCombinationISK_Li1EffLNS1M_9ScaleType4KindE0ELNS_15FloatRoundStyleE2ESK_EENS1_15EpilogueDefaultEEEEEvvEEEEvNT_6ParamsE,@"STO_CUDA_ENTRY STV_DEFAULT"
_ZN7cutlass13device_kernelINS_4gemm6kernel13GemmUniversalIN4cute5tupleIJiiiiEEENS1_10collective13CollectiveMmaINS1_34MainloopSm90TmaGmmaWarpSpecializedILi3ENS5_IJNS4_1CILi2EEENSA_ILi1EEESC_EEENS1_35KernelTmaWarpSpecializedCooperativeEEENS5_IJNSA_ILi256EEENSA_ILi16EEENSA_ILi128EEEEEENS_10bfloat16_tENS5_IJlSC_lEEESK_SL_NS4_8TiledMMAINS4_8MMA_AtomIJNS4_4SM904GMMA27MMA_64x16x16_F32BF16BF16_SSILNSP_5MajorE0ELSR_0ELNSP_7ScaleInE1ELSS_1EEEEEENS4_6LayoutISD_NS5_IJSC_NSA_ILi0EEESW_EEEEENS5_IJNS4_10UnderscoreESZ_SZ_EEEEENS4_13SM90_TMA_LOADENS4_14ComposedLayoutINS4_7SwizzleILi3ELi4ELi3EEENS4_18smem_ptr_flag_bitsILi16EEENSV_INS5_IJNSA_ILi8EEENSA_ILi64EEEEEENS5_IJS19_SC_EEEEEEEvNS4_8identityENS4_23SM90_TMA_LOAD_MULTICASTES1D_vS1E_EENS_8epilogue10collective6detail29Sm90TmaWarpSpecializedAdapterINS1I_15DefaultEpilogueISK_SL_SL_NS1H_6thread17LinearCombinationISK_Li1EffLNS1M_9ScaleType4KindE0ELNS_15FloatRoundStyleE2ESK_EENS1_15EpilogueDefaultEEEEEvvEEEEvNT_6ParamsE:
[----:B------:R-:W0:Y:S01]  /*0000*/  LDC R1, c[0x0][0x28] ;  /* 0x00000a00ff017b82 */ /* 0x000e220000000800 */
[----:B------:R-:W1:Y:S01]  /*0010*/  S2R R19, SR_TID.X ;  /* 0x0000000000137919 */ /* 0x000e620000002100 */
[----:B------:R-:W-:Y:S01]  /*0020*/  ELECT P0, URZ, PT ;  /* 0x00000000003f782f */ /* 0x000fe20003800000 */
[----:B------:R-:W-:Y:S01]  /*0030*/  BSSY B0, `(.L_x_0) ;  /* 0x000000f000007945 */ /* 0x000fe20003800000 */
[--C-:B-1----:R-:W-:Y:S02]  /*0040*/  SHF.R.U32.HI R0, RZ, 0x5, R19.reuse ;  /* 0x00000005ff007819 */ /* 0x102fe40000011613 */
[----:B------:R-:W-:-:S03]  /*0050*/  SHF.R.U32.HI R45, RZ, 0x7, R19 ;  /* 0x00000007ff2d7819 */ /* 0x000fc60000011613 */
[----:B------:R-:W1:Y:S04]  /*0060*/  SHFL.IDX PT, R3, R0, RZ, 0x1f ;  /* 0x00001fff00037589 */ /* 0x000e6800000e0000 */
[----:B------:R2:W3:Y:S01]  /*0070*/  SHFL.IDX PT, R2, R45, RZ, 0x1f ;  /* 0x00001fff2d027589 */ /* 0x0004e200000e0000 */
[----:B-1----:R-:W-:-:S13]  /*0080*/  ISETP.NE.OR P0, PT, R3, RZ, !P0 ;  /* 0x000000ff0300720c */ /* 0x002fda0004705670 */
[----:B0-23--:R-:W-:Y:S05]  /*0090*/  @P0 BRA `(.L_x_1) ;  /* 0x0000000000200947 */ /* 0x00dfea0003800000 */
[----:B------:R-:W-:Y:S02]  /*00a0*/  ULDC.64 UR4, c[0x0][0x198] ;  /* 0x0000660000047ab9 */ /* 0x000fe40000000a00 */
[----:B------:R-:W-:Y:S02]  /*00b0*/  UIADD3 UR6, UP0, UR4, 0xf0, URZ ;  /* 0x000000f004067890 */ /* 0x000fe4000ff1e03f */
[----:B------:R-:W-:Y:S02]  /*00c0*/  UIADD3 UR4, UP1, UR4, 0x1f0, URZ ;  /* 0x000001f004047890 */ /* 0x000fe4000ff3e03f */
[----:B------:R-:W-:Y:S02]  /*00d0*/  UIADD3.X UR7, URZ, UR5, URZ, UP0, !UPT ;  /* 0x000000053f077290 */ /* 0x000fe400087fe43f */
[----:B------:R-:W-:-:S07]  /*00e0*/  UIADD3.X UR5, URZ, UR5, URZ, UP1, !UPT ;  /* 0x000000053f057290 */ /* 0x000fce0008ffe43f */
[----:B------:R0:W-:Y:S02]  /*00f0*/  UTMACCTL.PF [UR6] ;  /* 0x00000000060079b9 */ /* 0x0001e40008040000 */
[----:B------:R0:W-:Y:S02]  /*0100*/  UTMACCTL.PF [UR4] ;  /* 0x00000000040079b9 */ /* 0x0001e40008040000 */
[----:B0-----:R-:W-:Y:S01]  /*0110*/  NOP ;  /* 0x0000000000007918 */ /* 0x001fe20000000000 */
.L_x_1:
[----:B------:R-:W-:Y:S05]  /*0120*/  BSYNC B0 ;  /* 0x0000000000007941 */ /* 0x000fea0003800000 */
.L_x_0:
[----:B------:R-:W0:Y:S02]  /*0130*/  SHFL.IDX PT, R5, R0, RZ, 0x1f ;  /* 0x00001fff00057589 */ /* 0x000e2400000e0000 */
[----:B0-----:R-:W-:-:S13]  /*0140*/  ISETP.NE.AND P0, PT, R5, RZ, PT ;  /* 0x000000ff0500720c */ /* 0x001fda0003f05270 */
[----:B------:R-:W-:Y:S05]  /*0150*/  @P0 BRA `(.L_x_2) ;  /* 0x0000000000500947 */ /* 0x000fea0003800000 */
[----:B------:R-:W0:Y:S01]  /*0160*/  S2UR UR8, SR_CgaCtaId ;  /* 0x00000000000879c3 */ /* 0x000e220000008800 */
[----:B------:R-:W-:Y:S01]  /*0170*/  UMOV UR4, 0x400 ;  /* 0x0000040000047882 */ /* 0x000fe20000000000 */
[----:B------:R-:W-:Y:S01]  /*0180*/  UMOV UR5, 0x1 ;  /* 0x0000000100057882 */ /* 0x000fe20000000000 */
[----:B------:R-:W-:Y:S01]  /*0190*/  UMOV UR6, 0x4 ;  /* 0x0000000400067882 */ /* 0x000fe20000000000 */
[----:B------:R-:W-:Y:S01]  /*01a0*/  ELECT P0, URZ, PT ;  /* 0x00000000003f782f */ /* 0x000fe20003800000 */
[----:B------:R-:W-:-:S04]  /*01b0*/  UIADD3 UR6, -UR6, 0x100000, URZ ;  /* 0x0010000006067890 */ /* 0x000fc8000fffe13f */
[----:B------:R-:W-:Y:S02]  /*01c0*/  USHF.L.U32 UR7, UR6, 0xb, URZ ;  /* 0x0000000b06077899 */ /* 0x000fe4000800063f */
[----:B------:R-:W-:Y:S02]  /*01d0*/  USHF.L.U32 UR6, UR6, 0x1, URZ ;  /* 0x0000000106067899 */ /* 0x000fe4000800063f */
[----:B0-----:R-:W-:Y:S02]  /*01e0*/  ULEA UR8, UR8, UR4, 0x18 ;  /* 0x0000000408087291 */ /* 0x001fe4000f8ec03f */
[----:B------:R-:W-:-:S04]  /*01f0*/  UIADD3 UR4, -UR5, 0x100000, URZ ;  /* 0x0010000005047890 */ /* 0x000fc8000fffe13f */
[----:B------:R-:W-:Y:S02]  /*0200*/  USHF.L.U32 UR5, UR4, 0xb, URZ ;  /* 0x0000000b04057899 */ /* 0x000fe4000800063f */
[----:B------:R-:W-:Y:S01]  /*0210*/  USHF.L.U32 UR4, UR4, 0x1, URZ ;  /* 0x0000000104047899 */ /* 0x000fe2000800063f */
[----:B------:R-:W0:Y:S11]  /*0220*/  FENCE.VIEW.ASYNC.S ;  /* 0x00000000000073c6 */ /* 0x000e360000000000 */
[----:B0-----:R0:W1:Y:S01]  /*0230*/  SYNCS.EXCH.64 URZ, [UR8], UR4 ;  /* 0x00000004083f75b2 */ /* 0x0010620008000100 */
[----:B------:R0:W2:Y:S01]  /*0240*/  SYNCS.EXCH.64 URZ, [UR8+0x18], UR6 ;  /* 0x00001806083f75b2 */ /* 0x0000a20008000100 */
[----:B------:R0:W3:Y:S01]  /*0250*/  SYNCS.EXCH.64 URZ, [UR8+0x8], UR4 ;  /* 0x00000804083f75b2 */ /* 0x0000e20008000100 */
[----:B------:R0:W4:Y:S01]  /*0260*/  SYNCS.EXCH.64 URZ, [UR8+0x20], UR6 ;  /* 0x00002006083f75b2 */ /* 0x0001220008000100 */
[----:B------:R0:W0:Y:S01]  /*0270*/  SYNCS.EXCH.64 URZ, [UR8+0x10], UR4 ;  /* 0x00001004083f75b2 */ /* 0x0000220008000100 */
[----:B------:R0:W0:Y:S01]  /*0280*/  SYNCS.EXCH.64 URZ, [UR8+0x28], UR6 ;  /* 0x00002806083f75b2 */ /* 0x0000220008000100 */
[----:B------:R-:W-:Y:S01]  /*0290*/  NOP ;  /* 0x0000000000007918 */ /* 0x000fe20000000000 */
.L_x_2:
[----:B------:R-:W-:Y:S01]  /*02a0*/  SHF.R.S32.HI R4, RZ, 0x1f, R19 ;  /* 0x0000001fff047819 */ /* 0x000fe20000011413 */
[----:B------:R-:W5:Y:S01]  /*02b0*/  SHFL.IDX PT, R0, R0, RZ, 0x1f ;  /* 0x00001fff00007589 */ /* 0x000f6200000e0000 */
[----:B0-----:R-:W0:Y:S01]  /*02c0*/  S2UR UR8, SR_CTAID.X ;  /* 0x00000000000879c3 */ /* 0x001e220000002500 */
[----:B------:R-:W-:Y:S02]  /*02d0*/  ELECT P0, URZ, PT ;  /* 0x00000000003f782f */ /* 0x000fe40003800000 */
[----:B------:R-:W-:Y:S01]  /*02e0*/  LEA.HI R4, R4, R19, RZ, 0x7 ;  /* 0x0000001304047211 */ /* 0x000fe200078f38ff */
[----:B------:R-:W-:Y:S01]  /*02f0*/  ULDC UR4, c[0x0][0x150] ;  /* 0x0000540000047ab9 */ /* 0x000fe20000000800 */
[----:B------:R-:W-:Y:S01]  /*0300*/  NOP ;  /* 0x0000000000007918 */ /* 0x000fe20000000000 */
[----:B------:R-:W-:Y:S01]  /*0310*/  IMAD.MOV.U32 R23, RZ, RZ, 0x1 ;  /* 0x00000001ff177424 */ /* 0x000fe200078e00ff */
[----:B------:R-:W-:Y:S01]  /*0320*/  LOP3.LUT R4, R4, 0xffffff80, RZ, 0xc0, !PT ;  /* 0xffffff8004047812 */ /* 0x000fe200078ec0ff */
[----:B------:R-:W-:Y:S01]  /*0330*/  NOP ;  /* 0x0000000000007918 */ /* 0x000fe20000000000 */
[----:B------:R-:W1:Y:S01]  /*0340*/  LDC R10, c[0x0][0x144] ;  /* 0x00005100ff0a7b82 */ /* 0x000e620000000800 */
[----:B------:R-:W-:-:S02]  /*0350*/  ISETP.NE.AND P3, PT, R2, RZ, PT ;  /* 0x000000ff0200720c */ /* 0x000fc40003f65270 */
[----:B------:R-:W-:Y:S02]  /*0360*/  IMAD.IADD R7, R19, 0x1, -R4 ;  /* 0x0000000113077824 */ /* 0x000fe400078e0a04 */
[----:B------:R-:W2:Y:S03]  /*0370*/  S2R R4, SR_CTAID.Y ;  /* 0x0000000000047919 */ /* 0x000ea60000002600 */
[----:B------:R-:W-:Y:S01]  /*0380*/  SHF.R.S32.HI R6, RZ, 0x1f, R7 ;  /* 0x0000001fff067819 */ /* 0x000fe20000011407 */
[----:B------:R-:W3:Y:S03]  /*0390*/  LDC R13, c[0x0][0x140] ;  /* 0x00005000ff0d7b82 */ /* 0x000ee60000000800 */
[----:B------:R-:W-:Y:S02]  /*03a0*/  LEA.HI R6, R6, R7, RZ, 0x3 ;  /* 0x0000000706067211 */ /* 0x000fe400078f18ff */
[----:B-----5:R-:W-:-:S02]  /*03b0*/  ISETP.NE.OR P0, PT, R0, RZ, !P0 ;  /* 0x000000ff0000720c */ /* 0x020fc40004705670 */
[--C-:B------:R-:W-:Y:S02]  /*03c0*/  SHF.R.S32.HI R0, RZ, 0x3, R6.reuse ;  /* 0x00000003ff007819 */ /* 0x100fe40000011406 */
[----:B------:R-:W-:Y:S02]  /*03d0*/  SHF.R.S32.HI R9, RZ, 0x1f, R6 ;  /* 0x0000001fff097819 */ /* 0x000fe40000011406 */
[----:B------:R-:W-:Y:S02]  /*03e0*/  SHF.R.S32.HI R6, RZ, 0x1f, R5 ;  /* 0x0000001fff067819 */ /* 0x000fe40000011405 */
[----:B0-----:R-:W-:Y:S02]  /*03f0*/  I2FP.F32.U32 R8, UR8 ;  /* 0x0000000800087c45 */ /* 0x001fe40008201000 */
[----:B------:R-:W-:Y:S02]  /*0400*/  LEA.HI R9, R9, R0, RZ, 0x2 ;  /* 0x0000000009097211 */ /* 0x000fe400078f10ff */
[----:B------:R-:W-:Y:S01]  /*0410*/  LEA.HI R6, R6, R5, RZ, 0x2 ;  /* 0x0000000506067211 */ /* 0x000fe200078f10ff */
[----:B------:R-:W-:Y:S01]  /*0420*/  FMUL R8, R8, UR4 ;  /* 0x0000000408087c20 */ /* 0x000fe20008400000 */
[----:B------:R-:W-:Y:S01]  /*0430*/  LOP3.LUT R9, R9, 0xfffffffc, RZ, 0xc0, !PT ;  /* 0xfffffffc09097812 */ /* 0x000fe200078ec0ff */
[----:B------:R-:W-:Y:S01]  /*0440*/  VOTEU.ALL UP0, P0 ;  /* 0x00000000003f7886 */ /* 0x000fe20000000000 */
[----:B------:R-:W-:Y:S01]  /*0450*/  LOP3.LUT R6, R6, 0x3ffffffc, RZ, 0xc0, !PT ;  /* 0x3ffffffc06067812 */ /* 0x000fe200078ec0ff */
[----:B------:R-:W-:Y:S01]  /*0460*/  ULDC UR4, c[0x0][0x154] ;  /* 0x0000550000047ab9 */ /* 0x000fe20000000800 */
[----:B---3--:R-:W-:Y:S01]  /*0470*/  ISETP.EQ.U32.AND P2, PT, R13, 0x1, PT ;  /* 0x000000010d00780c */ /* 0x008fe20003f42070 */
[----:B------:R-:W0:Y:S01]  /*0480*/  F2I.U32.TRUNC.NTZ R8, R8 ;  /* 0x0000000800087305 */ /* 0x000e22000020f000 */
[----:B------:R-:W-:Y:S01]  /*0490*/  IMAD.IADD R9, R0, 0x1, -R9 ;  /* 0x0000000100097824 */ /* 0x000fe200078e0a09 */
[----:B------:R-:W3:Y:S01]  /*04a0*/  @!UP0 S2UR UR7, SR_CgaCtaId ;  /* 0x00000000000789c3 */ /* 0x000ee20000008800 */
[----:B------:R-:W-:Y:S01]  /*04b0*/  IMAD.IADD R6, R5, 0x1, -R6 ;  /* 0x0000000105067824 */ /* 0x000fe200078e0a06 */
[----:B--2---:R-:W-:Y:S01]  /*04c0*/  I2FP.F32.U32 R12, R4 ;  /* 0x00000004000c7245 */ /* 0x004fe20000201000 */
[----:B------:R-:W-:Y:S01]  /*04d0*/  @!UP0 UMOV UR6, 0x400 ;  /* 0x0000040000068882 */ /* 0x000fe20000000000 */
[----:B------:R-:W-:Y:S01]  /*04e0*/  SHF.R.S32.HI R0, RZ, 0x1f, R3 ;  /* 0x0000001fff007819 */ /* 0x000fe20000011403 */
[----:B------:R-:W-:Y:S01]  /*04f0*/  IMAD R22, R6, 0x4, R9 ;  /* 0x0000000406167824 */ /* 0x000fe200078e0209 */
[----:B------:R-:W-:Y:S01]  /*0500*/  VOTEU.ALL UP1, P0 ;  /* 0x00000000003f7886 */ /* 0x000fe20000020000 */
[----:B------:R-:W-:Y:S01]  /*0510*/  FMUL R12, R12, UR4 ;  /* 0x000000040c0c7c20 */ /* 0x000fe20008400000 */
[----:B------:R-:W2:Y:S01]  /*0520*/  LDC R9, c[0x0][0x148] ;  /* 0x00005200ff097b82 */ /* 0x000ea20000000800 */
[----:B------:R-:W-:Y:S01]  /*0530*/  LEA.HI R0, R0, R3, RZ, 0x2 ;  /* 0x0000000300007211 */ /* 0x000fe200078f10ff */
[----:B------:R-:W-:Y:S01]  /*0540*/  UMOV UR4, 0x20 ;  /* 0x0000002000047882 */ /* 0x000fe20000000000 */
[----:B------:R-:W-:Y:S01]  /*0550*/  LEA.HI R6, R22, R22, RZ, 0x1 ;  /* 0x0000001616067211 */ /* 0x000fe200078f08ff */
[----:B------:R-:W-:-:S04]  /*0560*/  @!UP0 UIADD3 UR4, -UR4, 0x100000, URZ ;  /* 0x0010000004048890 */ /* 0x000fc8000fffe13f */
[----:B------:R-:W-:Y:S02]  /*0570*/  @!UP0 USHF.L.U32 UR5, UR4, 0xb, URZ ;  /* 0x0000000b04058899 */ /* 0x000fe4000800063f */
[----:B------:R-:W-:Y:S01]  /*0580*/  @!UP0 USHF.L.U32 UR4, UR4, 0x1, URZ ;  /* 0x0000000104048899 */ /* 0x000fe2000800063f */
[----:B0-----:R-:W-:Y:S01]  /*0590*/  IMAD.MOV R15, RZ, RZ, -R8 ;  /* 0x000000ffff0f7224 */ /* 0x001fe200078e0a08 */
[----:B------:R-:W0:Y:S01]  /*05a0*/  F2I.U32.TRUNC.NTZ R12, R12 ;  /* 0x0000000c000c7305 */ /* 0x000e22000020f000 */
[----:B------:R-:W-:Y:S01]  /*05b0*/  LOP3.LUT R11, R6, 0xfffffffe, RZ, 0xc0, !PT ;  /* 0xfffffffe060b7812 */ /* 0x000fe200078ec0ff */
[----:B------:R-:W-:Y:S01]  /*05c0*/  VIADD R8, R2, 0xffffffff ;  /* 0xffffffff02087836 */ /* 0x000fe20000000000 */
[----:B------:R-:W-:Y:S01]  /*05d0*/  LOP3.LUT R0, R0, 0xfffffffc, RZ, 0xc0, !PT ;  /* 0xfffffffc00007812 */ /* 0x000fe200078ec0ff */
[----:B-1----:R-:W-:Y:S02]  /*05e0*/  IMAD R6, R10, R15, UR8 ;  /* 0x000000080a067e24 */ /* 0x002fe4000f8e020f */
[----:B------:R-:W-:Y:S01]  /*05f0*/  IMAD.IADD R11, R22, 0x1, -R11 ;  /* 0x00000001160b7824 */ /* 0x000fe200078e0a0b */
[----:B------:R-:W-:Y:S01]  /*0600*/  ISETP.GE.U32.AND P6, PT, R8, 0x2, PT ;  /* 0x000000020800780c */ /* 0x000fe20003fc6070 */
[----:B------:R-:W-:Y:S01]  /*0610*/  IMAD.IADD R3, R3, 0x1, -R0 ;  /* 0x0000000103037824 */ /* 0x000fe200078e0a00 */
[----:B---3--:R-:W-:-:S02]  /*0620*/  @!UP0 ULEA UR6, UR7, UR6, 0x18 ;  /* 0x0000000607068291 */ /* 0x008fc4000f8ec03f */
[----:B------:R-:W-:Y:S01]  /*0630*/  ISETP.NE.AND P4, PT, R11, R6, PT ;  /* 0x000000060b00720c */ /* 0x000fe20003f85270 */
[C---:B------:R-:W-:Y:S01]  /*0640*/  IMAD.SHL.U32 R11, R22.reuse, 0x4, RZ ;  /* 0x00000004160b7824 */ /* 0x040fe200078e00ff */
[----:B------:R-:W-:Y:S01]  /*0650*/  ISETP.NE.AND P1, PT, R3, 0x3, PT ;  /* 0x000000030300780c */ /* 0x000fe20003f25270 */
[----:B------:R-:W-:Y:S01]  /*0660*/  VOTEU.ALL UP0, P0 ;  /* 0x00000000003f7886 */ /* 0x000fe20000000000 */
[----:B0-----:R-:W-:Y:S01]  /*0670*/  IMAD.MOV R24, RZ, RZ, -R12 ;  /* 0x000000ffff187224 */ /* 0x001fe200078e0a0c */
[----:B------:R-:W-:Y:S02]  /*0680*/  LOP3.LUT P0, RZ, R7, 0x7, RZ, 0xc0, !PT ;  /* 0x0000000707ff7812 */ /* 0x000fe4000780c0ff */
[----:B------:R-:W-:Y:S01]  /*0690*/  LOP3.LUT R22, R22, 0xc, R11, 0x78, !PT ;  /* 0x0000000c16167812 */ /* 0x000fe200078e780b */
[----:B--2---:R-:W-:Y:S01]  /*06a0*/  IMAD R11, R9, R24, R4 ;  /* 0x00000018090b7224 */ /* 0x004fe200078e0204 */
[----:B------:R-:W-:Y:S02]  /*06b0*/  ISETP.EQ.OR P1, PT, R3, RZ, !P1 ;  /* 0x000000ff0300720c */ /* 0x000fe40004f22670 */
[C---:B------:R-:W-:Y:S01]  /*06c0*/  ISETP.LT.U32.AND P0, PT, R22.reuse, 0x2, !P0 ;  /* 0x000000021600780c */ /* 0x040fe20004701070 */
[----:B------:R-:W0:Y:S02]  /*06d0*/  FENCE.VIEW.ASYNC.S ;  /* 0x00000000000073c6 */ /* 0x000e240000000000 */
[----:B0-----:R0:W1:Y:S01]  /*06e0*/  @!UP0 SYNCS.EXCH.64 URZ, [UR6+0x40], UR4 ;  /* 0x00004004063f85b2 */ /* 0x0010620008000100 */
[----:B------:R-:W-:-:S02]  /*06f0*/  @P4 LEA.HI R0, R22, R22, RZ, 0x1 ;  /* 0x0000001616004211 */ /* 0x000fc400078f08ff */
[----:B------:R-:W-:Y:S02]  /*0700*/  ISETP.EQ.AND P1, PT, R2, RZ, P1 ;  /* 0x000000ff0200720c */ /* 0x000fe40000f22270 */
[----:B------:R-:W-:Y:S02]  /*0710*/  @P4 SHF.R.S32.HI R0, RZ, 0x1, R0 ;  /* 0x00000001ff004819 */ /* 0x000fe40000011400 */
[----:B------:R-:W-:Y:S02]  /*0720*/  SEL R18, RZ, 0x1, !P1 ;  /* 0x00000001ff127807 */ /* 0x000fe40004800000 */
[----:B------:R-:W-:Y:S02]  /*0730*/  @P4 ISETP.NE.AND P5, PT, R0, R11, PT ;  /* 0x0000000b0000420c */ /* 0x000fe40003fa5270 */
[----:B------:R-:W-:Y:S02]  /*0740*/  SEL R0, RZ, 0x1, !P0 ;  /* 0x00000001ff007807 */ /* 0x000fe40004000000 */
[----:B------:R-:W-:-:S02]  /*0750*/  @P4 SEL R23, RZ, 0x1, P5 ;  /* 0x00000001ff174807 */ /* 0x000fc40002800000 */
[----:B------:R-:W-:Y:S01]  /*0760*/  SEL R18, R18, 0x2, P6 ;  /* 0x0000000212127807 */ /* 0x000fe20003000000 */
[----:B------:R0:W2:Y:S01]  /*0770*/  @!UP1 SYNCS.EXCH.64 URZ, [UR6+0x48], UR4 ;  /* 0x00004804063f95b2 */ /* 0x0000a20008000100 */
[----:B------:R-:W-:Y:S01]  /*0780*/  LOP3.LUT R23, R23, R0, RZ, 0xc0, !PT ;  /* 0x0000000017177212 */ /* 0x000fe200078ec0ff */
[----:B------:R-:W-:Y:S01]  /*0790*/  NOP ;  /* 0x0000000000007918 */ /* 0x000fe20000000000 */
[----:B------:R-:W-:Y:S01]  /*07a0*/  LOP3.LUT R0, R19, 0x7f, RZ, 0xc0, !PT ;  /* 0x0000007f13007812 */ /* 0x000fe200078ec0ff */
[----:B------:R-:W-:Y:S06]  /*07b0*/  @!P2 BRA `(.L_x_3) ;  /* 0x000000000008a947 */ /* 0x000fec0003800000 */
[----:B-12-4-:R-:W-:Y:S01]  /*07c0*/  UCGABAR_ARV ;  /* 0x00000000000079c7 */ /* 0x016fe20008000000 */
[----:B------:R-:W-:Y:S05]  /*07d0*/  BRA `(.L_x_4) ;  /* 0x0000000000047947 */ /* 0x000fea0003800000 */
.L_x_3:
[----:B-12-4-:R-:W-:Y:S01]  /*07e0*/  NOP ;  /* 0x0000000000007918 */ /* 0x016fe20000000000 */
.L_x_4:
[----:B------:R-:W1:Y:S01]  /*07f0*/  LDC R16, c[0x0][0x65c] ;  /* 0x00019700ff107b82 */ /* 0x000e620000000800 */
[----:B------:R-:W-:Y:S02]  /*0800*/  IMAD.U32 R10, RZ, RZ, UR8 ;  /* 0x00000008ff0a7e24 */ /* 0x000fe4000f8e00ff */
[----:B------:R-:W-:Y:S01]  /*0810*/  IMAD.MOV.U32 R11, RZ, RZ, RZ ;  /* 0x000000ffff0b7224 */ /* 0x000fe200078e00ff */
[----:B-1----:R-:W-:-:S04]  /*0820*/  ISETP.NE.AND P1, PT, R16, 0x1, PT ;  /* 0x000000011000780c */ /* 0x002fc80003f25270 */
[----:B------:R-:W-:-:S09]  /*0830*/  P2R R2, PR, RZ, 0x2 ;  /* 0x00000002ff027803 */ /* 0x000fd20000000000 */
[----:B------:R-:W1:Y:S01]  /*0840*/  @P1 LDC R13, c[0x0][0x10] ;  /* 0x00000400ff0d1b82 */ /* 0x000e620000000800 */
[----:B------:R-:W-:Y:S02]  /*0850*/  @P1 IMAD.MOV.U32 R5, RZ, RZ, RZ ;  /* 0x000000ffff051224 */ /* 0x000fe400078e00ff */
[----:B------:R-:W-:-:S05]  /*0860*/  @P1 IMAD.MOV.U32 R17, RZ, RZ, RZ ;  /* 0x000000ffff111224 */ /* 0x000fca00078e00ff */
[----:B------:R-:W2:Y:S01]  /*0870*/  @!P1 LDC R7, c[0x0][0xc] ;  /* 0x00000300ff079b82 */ /* 0x000ea20000000800 */
[----:B-1----:R-:W-:-:S04]  /*0880*/  @P1 IMAD.WIDE.U32 R12, R13, UR8, R4 ;  /* 0x000000080d0c1c25 */ /* 0x002fc8000f8e0004 */
[----:B------:R-:W-:Y:S02]  /*0890*/  @P1 IMAD.MOV.U32 R2, RZ, RZ, R12 ;  /* 0x000000ffff021224 */ /* 0x000fe400078e000c */
[----:B------:R-:W-:Y:S02]  /*08a0*/  @P1 IMAD.IADD R17, R13, 0x1, R17 ;  /* 0x000000010d111824 */ /* 0x000fe400078e0211 */
[----:B--2---:R-:W-:-:S04]  /*08b0*/  @!P1 IMAD.WIDE.U32 R10, R4, R7, R10 ;  /* 0x00000007040a9225 */ /* 0x004fc800078e000a */
[----:B------:R-:W-:Y:S02]  /*08c0*/  @!P1 IMAD.MOV.U32 R2, RZ, RZ, R10 ;  /* 0x000000ffff029224 */ /* 0x000fe400078e000a */
[----:B------:R-:W-:Y:S01]  /*08d0*/  @!P1 IMAD.MOV.U32 R17, RZ, RZ, R11 ;  /* 0x000000ffff119224 */ /* 0x000fe200078e000b */
[----:B------:R-:W-:Y:S06]  /*08e0*/  @!P2 BRA `(.L_x_5) ;  /* 0x00000000000ca947 */ /* 0x000fec0003800000 */
[----:B------:R-:W-:Y:S01]  /*08f0*/  UCGABAR_WAIT ;  /* 0x0000000000007dc7 */ /* 0x000fe20008000000 */
[----:B------:R-:W-:Y:S01]  /*0900*/  CCTL.IVALL ;  /* 0x00000000ff00798f */ /* 0x000fe20002000000 */
[----:B------:R-:W-:Y:S05]  /*0910*/  BRA `(.L_x_6) ;  /* 0x0000000000047947 */ /* 0x000fea0003800000 */
.L_x_5:
[----:B------:R-:W-:Y:S06]  /*0920*/  BAR.SYNC.DEFER_BLOCKING 0x0 ;  /* 0x0000000000007b1d */ /* 0x000fec0000010000 */
.L_x_6:
[----:B------:R-:W-:Y:S05]  /*0930*/  @!P3 BRA `(.L_x_7) ;  /* 0x0000003c0048b947 */ /* 0x000fea0003800000 */
[----:B------:R-:W-:-:S13]  /*0940*/  ISETP.GT.U32.AND P0, PT, R8, 0x1, PT ;  /* 0x000000010800780c */ /* 0x000fda0003f04070 */
[----:B0-----:R-:W-:Y:S05]  /*0950*/  @P0 EXIT ;  /* 0x000000000000094d */ /* 0x001fea0003800000 */
[----:B------:R-:W-:Y:S01]  /*0960*/  ULDC.64 UR4, c[0x0][0x650] ;  /* 0x0001940000047ab9 */ /* 0x000fe20000000a00 */
[----:B------:R-:W-:Y:S01]  /*0970*/  PRMT R3, RZ, 0x7610, R3 ;  /* 0x00007610ff037816 */ /* 0x000fe20000000003 */
[----:B------:R-:W-:Y:S01]  /*0980*/  IMAD.MOV.U32 R47, RZ, RZ, -0x1 ;  /* 0xffffffffff2f7424 */ /* 0x000fe200078e00ff */
[----:B------:R-:W-:Y:S01]  /*0990*/  ISETP.GE.U32.AND P0, PT, R2, UR4, PT ;  /* 0x0000000402007c0c */ /* 0x000fe2000bf06070 */
[----:B------:R-:W-:Y:S02]  /*09a0*/  IMAD.MOV.U32 R48, RZ, RZ, -0x1 ;  /* 0xffffffffff307424 */ /* 0x000fe400078e00ff */
[----:B------:R-:W-:Y:S01]  /*09b0*/  IMAD.MOV.U32 R43, RZ, RZ, -0x1 ;  /* 0xffffffffff2b7424 */ /* 0x000fe200078e00ff */
[----:B------:R-:W-:-:S13]  /*09c0*/  ISETP.GE.U32.AND.EX P0, PT, R17, UR5, PT, P0 ;  /* 0x0000000511007c0c */ /* 0x000fda000bf06100 */
[----:B------:R-:W-:Y:S05]  /*09d0*/  @P0 BRA `(.L_x_8) ;  /* 0x00000004002c0947 */ /* 0x000fea0003800000 */
[----:B------:R-:W0:Y:S01]  /*09e0*/  LDC.64 R20, c[0x0][0x628] ;  /* 0x00018a00ff147b82 */ /* 0x000e220000000a00 */
[----:B------:R-:W-:Y:S02]  /*09f0*/  IMAD.MOV.U32 R10, RZ, RZ, R2 ;  /* 0x000000ffff0a7224 */ /* 0x000fe400078e0002 */
[----:B------:R-:W-:-:S05]  /*0a00*/  IMAD.MOV.U32 R11, RZ, RZ, R17 ;  /* 0x000000ffff0b7224 */ /* 0x000fca00078e0011 */
[----:B------:R-:W1:Y:S08]  /*0a10*/  LDC R8, c[0x0][0x630] ;  /* 0x00018c00ff087b82 */ /* 0x000e700000000800 */
[----:B------:R-:W2:Y:S01]  /*0a20*/  LDC.64 R26, c[0x0][0x620] ;  /* 0x00018800ff1a7b82 */ /* 0x000ea20000000a00 */
[----:B0-----:R-:W-:-:S04]  /*0a30*/  ISETP.NE.U32.AND P0, PT, R20, RZ, PT ;  /* 0x000000ff1400720c */ /* 0x001fc80003f05070 */
[----:B------:R-:W-:-:S13]  /*0a40*/  ISETP.NE.AND.EX P0, PT, R21, RZ, PT, P0 ;  /* 0x000000ff1500720c */ /* 0x000fda0003f05300 */
[----:B-12---:R-:W-:Y:S05]  /*0a50*/  @!P0 BRA `(.L_x_9) ;  /* 0x0000000000288947 */ /* 0x006fea0003800000 */
[----:B------:R-:W0:Y:S02]  /*0a60*/  LDC R3, c[0x0][0x634] ;  /* 0x00018d00ff037b82 */ /* 0x000e240000000800 */
[----:B0-----:R-:W-:-:S05]  /*0a70*/  IADD3 R3, P0, R2, R3, RZ ;  /* 0x0000000302037210 */ /* 0x001fca0007f1e0ff */
[----:B------:R-:W-:-:S04]  /*0a80*/  IMAD.X R7, RZ, RZ, R17, P0 ;  /* 0x000000ffff077224 */ /* 0x000fc800000e0611 */
[----:B------:R-:W-:-:S04]  /*0a90*/  IMAD.WIDE.U32 R10, R7, R20, RZ ;  /* 0x00000014070a7225 */ /* 0x000fc800078e00ff */
[----:B------:R-:W-:-:S04]  /*0aa0*/  IMAD.WIDE.U32 R12, P0, R3, R21, R10 ;  /* 0x00000015030c7225 */ /* 0x000fc8000780000a */
[----:B------:R-:W-:-:S04]  /*0ab0*/  IMAD.WIDE.U32 R10, R3, R20, RZ ;  /* 0x00000014030a7225 */ /* 0x000fc800078e00ff */
[----:B------:R-:W-:Y:S01]  /*0ac0*/  IMAD.X R15, RZ, RZ, RZ, P0 ;  /* 0x000000ffff0f7224 */ /* 0x000fe200000e06ff */
[----:B------:R-:W-:Y:S01]  /*0ad0*/  IADD3 RZ, P0, R11, R12, RZ ;  /* 0x0000000c0bff7210 */ /* 0x000fe20007f1e0ff */
[----:B------:R-:W-:-:S04]  /*0ae0*/  IMAD.MOV.U32 R14, RZ, RZ, R13 ;  /* 0x000000ffff0e7224 */ /* 0x000fc800078e000d */
[----:B------:R-:W-:-:S08]  /*0af0*/  IMAD.WIDE.U32.X R10, R7, R21, R14, P0 ;  /* 0x00000015070a7225 */ /* 0x000fd000000e040e */
.L_x_9:
[-CC-:B------:R-:W-:Y:S01]  /*0b00*/  SHF.R.U64 R43, R10, R8.reuse, R11.reuse ;  /* 0x000000080a2b7219 */ /* 0x180fe2000000120b */
[----:B------:R-:W0:Y:S01]  /*0b10*/  LDC.64 R30, c[0x0][0x640] ;  /* 0x00019000ff1e7b82 */ /* 0x000e220000000a00 */
[----:B------:R-:W-:Y:S01]  /*0b20*/  SHF.R.U32.HI R3, RZ, R8, R11 ;  /* 0x00000008ff037219 */ /* 0x000fe2000001160b */
[----:B------:R-:W-:Y:S01]  /*0b30*/  IMAD R29, R9, R24, R4 ;  /* 0x00000018091d7224 */ /* 0x000fe200078e0204 */
[----:B------:R-:W-:Y:S01]  /*0b40*/  IADD3 R5, P0, RZ, -R43, RZ ;  /* 0x8000002bff057210 */ /* 0x000fe20007f1e0ff */
[----:B------:R-:W-:-:S04]  /*0b50*/  IMAD.MOV.U32 R25, RZ, RZ, 0x1 ;  /* 0x00000001ff197424 */ /* 0x000fc800078e00ff */
[----:B------:R-:W1:Y:S01]  /*0b60*/  LDC R14, c[0x0][0x618] ;  /* 0x00018600ff0e7b82 */ /* 0x000e620000000800 */
[----:B------:R-:W-:-:S04]  /*0b70*/  IMAD.X R3, RZ, RZ, ~R3, P0 ;  /* 0x000000ffff037224 */ /* 0x000fc800000e0e03 */
[-C--:B------:R-:W-:Y:S02]  /*0b80*/  IMAD R8, R3, R26.reuse, RZ ;  /* 0x0000001a03087224 */ /* 0x080fe400078e02ff */
[----:B------:R-:W-:Y:S01]  /*0b90*/  IMAD.MOV.U32 R3, RZ, RZ, R17 ;  /* 0x000000ffff037224 */ /* 0x000fe200078e0011 */
[----:B------:R-:W2:Y:S01]  /*0ba0*/  LDC R20, c[0x0][0x608] ;  /* 0x00018200ff147b82 */ /* 0x000ea20000000800 */
[----:B------:R-:W-:-:S04]  /*0bb0*/  IMAD.WIDE.U32 R10, R5, R26, R2 ;  /* 0x0000001a050a7225 */ /* 0x000fc800078e0002 */
[----:B------:R-:W-:-:S03]  /*0bc0*/  IMAD R5, R5, R27, R8 ;  /* 0x0000001b05057224 */ /* 0x000fc600078e0208 */
[----:B------:R-:W3:Y:S01]  /*0bd0*/  LDC R28, c[0x0][0x658] ;  /* 0x00019600ff1c7b82 */ /* 0x000ee20000000800 */
[----:B0-----:R-:W-:Y:S01]  /*0be0*/  ISETP.NE.U32.AND P0, PT, R30, RZ, PT ;  /* 0x000000ff1e00720c */ /* 0x001fe20003f05070 */
[----:B------:R-:W-:Y:S02]  /*0bf0*/  IMAD.MOV.U32 R3, RZ, RZ, -0x1 ;  /* 0xffffffffff037424 */ /* 0x000fe400078e00ff */
[----:B------:R-:W-:Y:S01]  /*0c00*/  IMAD.IADD R5, R11, 0x1, R5 ;  /* 0x000000010b057824 */ /* 0x000fe200078e0205 */
[----:B------:R-:W-:-:S03]  /*0c10*/  ISETP.NE.AND.EX P0, PT, R31, RZ, PT, P0 ;  /* 0x000000ff1f00720c */ /* 0x000fc60003f05300 */
[----:B------:R-:W0:Y:S01]  /*0c20*/  LDC R26, c[0x0][0x600] ;  /* 0x00018000ff1a7b82 */ /* 0x000e220000000800 */
[-CC-:B-1----:R-:W-:Y:S02]  /*0c30*/  SHF.R.U64 R12, R10, R14.reuse, R5.reuse ;  /* 0x0000000e0a0c7219 */ /* 0x182fe40000001205 */
[----:B------:R-:W-:-:S05]  /*0c40*/  SHF.R.U32.HI R5, RZ, R14, R5 ;  /* 0x0000000eff057219 */ /* 0x000fca0000011605 */
[----:B------:R-:W1:Y:S01]  /*0c50*/  LDC R15, c[0x0][0x648] ;  /* 0x00019200ff0f7b82 */ /* 0x000e620000000800 */
[-CC-:B--2---:R-:W-:Y:S02]  /*0c60*/  SHF.R.U64 R14, R12, R20.reuse, R5.reuse ;  /* 0x000000140c0e7219 */ /* 0x184fe40000001205 */
[----:B------:R-:W-:-:S05]  /*0c70*/  SHF.R.U32.HI R5, RZ, R20, R5 ;  /* 0x00000014ff057219 */ /* 0x000fca0000011605 */
[----:B------:R-:W2:Y:S01]  /*0c80*/  LDC R21, c[0x0][0x638] ;  /* 0x00018e00ff157b82 */ /* 0x000ea20000000800 */
[-CC-:B---3--:R-:W-:Y:S02]  /*0c90*/  SHF.R.U64 R20, R14, R28.reuse, R5.reuse ;  /* 0x0000001c0e147219 */ /* 0x188fe40000001205 */
[-C--:B------:R-:W-:Y:S02]  /*0ca0*/  SHF.L.U32 R3, R3, R28.reuse, RZ ;  /* 0x0000001c03037219 */ /* 0x080fe400000006ff */
[----:B------:R-:W-:Y:S01]  /*0cb0*/  SHF.R.U32.HI R5, RZ, R28, R5 ;  /* 0x0000001cff057219 */ /* 0x000fe20000011605 */
[----:B------:R-:W-:Y:S01]  /*0cc0*/  IMAD.MOV.U32 R4, RZ, RZ, R20 ;  /* 0x000000ffff047224 */ /* 0x000fe200078e0014 */
[----:B------:R-:W-:Y:S01]  /*0cd0*/  LOP3.LUT R7, RZ, R3, RZ, 0x33, !PT ;  /* 0x00000003ff077212 */ /* 0x000fe200078e33ff */
[----:B------:R-:W3:Y:S01]  /*0ce0*/  LDC R27, c[0x0][0x610] ;  /* 0x00018400ff1b7b82 */ /* 0x000ee20000000800 */
[----:B------:R-:W-:Y:S05]  /*0cf0*/  @!P0 BRA `(.L_x_10) ;  /* 0x0000000000288947 */ /* 0x000fea0003800000 */
[----:B------:R-:W4:Y:S02]  /*0d00*/  LDC R3, c[0x0][0x64c] ;  /* 0x00019300ff037b82 */ /* 0x000f240000000800 */
[----:B----4-:R-:W-:-:S05]  /*0d10*/  IADD3 R3, P0, R20, R3, RZ ;  /* 0x0000000314037210 */ /* 0x010fca0007f1e0ff */
        /* <DEDUP_REMOVED lines=8> */
.L_x_10:
[----:B-1----:R-:W-:Y:S02]  /*0da0*/  SHF.R.U64 R5, R4, R15, R5 ;  /* 0x0000000f04057219 */ /* 0x002fe40000001205 */
[----:B------:R-:W-:Y:S01]  /*0db0*/  LOP3.LUT R4, R14, R7, RZ, 0xc0, !PT ;  /* 0x000000070e047212 */ /* 0x000fe200078ec0ff */
[----:B0-----:R-:W-:Y:S01]  /*0dc0*/  VIADD R7, R26, 0xffffffff ;  /* 0xffffffff1a077836 */ /* 0x001fe20000000000 */
[----:B------:R-:W-:Y:S01]  /*0dd0*/  SHF.L.U32 R3, R25, R28, RZ ;  /* 0x0000001c19037219 */ /* 0x000fe200000006ff */
[----:B------:R-:W-:Y:S01]  /*0de0*/  IMAD.MOV R8, RZ, RZ, -R5 ;  /* 0x000000ffff087224 */ /* 0x000fe200078e0a05 */
[----:B------:R-:W-:Y:S02]  /*0df0*/  SEL R6, R6, R29, !P1 ;  /* 0x0000001d06067207 */ /* 0x000fe40004800000 */
[----:B------:R-:W-:Y:S01]  /*0e00*/  LOP3.LUT R7, R12, R7, RZ, 0xc0, !PT ;  /* 0x000000070c077212 */ /* 0x000fe200078ec0ff */
[----:B------:R-:W-:Y:S02]  /*0e10*/  IMAD R5, R3, R5, R4 ;  /* 0x0000000503057224 */ /* 0x000fe400078e0204 */
[----:B--2---:R-:W-:-:S02]  /*0e20*/  IMAD R3, R8, R21, R20 ;  /* 0x0000001508037224 */ /* 0x004fc400078e0214 */
[----:B---3--:R-:W-:Y:S02]  /*0e30*/  IMAD R6, R5, R27, R6 ;  /* 0x0000001b05067224 */ /* 0x008fe400078e0206 */
[----:B------:R-:W-:Y:S02]  /*0e40*/  IMAD R47, R3, R26, R7 ;  /* 0x0000001a032f7224 */ /* 0x000fe400078e0207 */
[----:B------:R-:W-:-:S03]  /*0e50*/  IMAD.MOV.U32 R4, RZ, RZ, 0x1 ;  /* 0x00000001ff047424 */ /* 0x000fc600078e00ff */
[----:B------:R-:W-:Y:S02]  /*0e60*/  SEL R48, R47, R6, !P1 ;  /* 0x000000062f307207 */ /* 0x000fe40004800000 */
[----:B------:R-:W-:Y:S02]  /*0e70*/  PRMT R3, R4, 0x7610, R3 ;  /* 0x0000761004037816 */ /* 0x000fe40000000003 */
[----:B------:R-:W-:-:S07]  /*0e80*/  SEL R47, R6, R47, !P1 ;  /* 0x0000002f062f7207 */ /* 0x000fce0004800000 */
.L_x_8:
[----:B------:R-:W-:-:S08]  /*0e90*/  NOP ;  /* 0x0000000000007918 */ /* 0x000fd00000000000 */
[----:B------:R-:W0:Y:S02]  /*0ea0*/  USETMAXREG.TRY_ALLOC.CTAPOOL UP0, 0xe8 ;  /* 0x000000e8000079c8 */ /* 0x000e240008000600 */
[----:B0-----:R-:W-:-:S13]  /*0eb0*/  PLOP3.LUT P0, PT, PT, PT, UP0, 0x80, 0x0 ;  /* 0x000000000000781c */ /* 0x001fda0003f0f008 */
[----:B------:R-:W-:Y:S05]  /*0ec0*/  @!P0 BRA `(.L_x_8) ;  /* 0xfffffffc00f08947 */ /* 0x000fea000383ffff */
[----:B------:R-:W-:Y:S01]  /*0ed0*/  ULDC.64 UR4, c[0x0][0x598] ;  /* 0x0001660000047ab9 */ /* 0x000fe20000000a00 */
[----:B------:R-:W-:Y:S01]  /*0ee0*/  ULDC.64 UR36, c[0x0][0x208] ;  /* 0x0000820000247ab9 */ /* 0x000fe20000000a00 */
[----:B------:R-:W-:-:S04]  /*0ef0*/  ISETP.NE.U32.AND P0, PT, RZ, UR4, PT ;  /* 0x00000004ff007c0c */ /* 0x000fc8000bf05070 */
[----:B------:R-:W-:-:S13]  /*0f00*/  ISETP.NE.AND.EX P0, PT, RZ, UR5, PT, P0 ;  /* 0x00000005ff007c0c */ /* 0x000fda000bf05300 */
[----:B------:R-:W-:Y:S05]  /*0f10*/  @!P0 BRA `(.L_x_11) ;  /* 0x00000000001c8947 */ /* 0x000fea0003800000 */
[----:B------:R-:W0:Y:S02]  /*0f20*/  LDC.64 R4, c[0x0][0x598] ;  /* 0x00016600ff047b82 */ /* 0x000e240000000a00 */
[----:B0-----:R-:W2:Y:S02]  /*0f30*/  LDG.E.64 R4, desc[UR36][R4.64] ;  /* 0x0000002404047981 */ /* 0x001ea4000c1e1b00 */
[----:B--2---:R-:W-:-:S04]  /*0f40*/  ISETP.NE.U32.AND P0, PT, R4, RZ, PT ;  /* 0x000000ff0400720c */ /* 0x004fc80003f05070 */
[----:B------:R-:W-:-:S13]  /*0f50*/  ISETP.NE.AND.EX P0, PT, R5, RZ, PT, P0 ;  /* 0x000000ff0500720c */ /* 0x000fda0003f05300 */
[----:B------:R-:W-:Y:S05]  /*0f60*/  @!P0 BRA `(.L_x_11) ;  /* 0x0000000000088947 */ /* 0x000fea0003800000 */
[----:B------:R0:W5:Y:S01]  /*0f70*/  LD.E R42, desc[UR36][R4.64] ;  /* 0x00000024042a7980 */ /* 0x000162000c101900 */
[----:B------:R-:W-:Y:S05]  /*0f80*/  BRA `(.L_x_12) ;  /* 0x0000000000247947 */ /* 0x000fea0003800000 */
.L_x_11:
[----:B------:R-:W-:Y:S02]  /*0f90*/  ULDC.64 UR4, c[0x0][0x588] ;  /* 0x0001620000047ab9 */ /* 0x000fe40000000a00 */
[----:B------:R-:W-:-:S04]  /*0fa0*/  ISETP.NE.U32.AND P0, PT, RZ, UR4, PT ;  /* 0x00000004ff007c0c */ /* 0x000fc8000bf05070 */
[----:B------:R-:W-:-:S13]  /*0fb0*/  ISETP.NE.AND.EX P0, PT, RZ, UR5, PT, P0 ;  /* 0x00000005ff007c0c */ /* 0x000fda000bf05300 */
[----:B------:R-:W-:Y:S05]  /*0fc0*/  @!P0 BRA `(.L_x_13) ;  /* 0x00000000000c8947 */ /* 0x000fea0003800000 */
[----:B------:R-:W0:Y:S02]  /*0fd0*/  LDC.64 R4, c[0x0][0x588] ;  /* 0x00016200ff047b82 */ /* 0x000e240000000a00 */
[----:B0-----:R1:W5:Y:S01]  /*0fe0*/  LDG.E R42, desc[UR36][R4.64] ;  /* 0x00000024042a7981 */ /* 0x001362000c1e1900 */
[----:B------:R-:W-:Y:S05]  /*0ff0*/  BRA `(.L_x_12) ;  /* 0x0000000000087947 */ /* 0x000fea0003800000 */
.L_x_13:
[----:B------:R-:W-:Y:S02]  /*1000*/  ULDC UR4, c[0x0][0x580] ;  /* 0x0001600000047ab9 */ /* 0x000fe40000000800 */
[----:B------:R-:W-:-:S07]  /*1010*/  IMAD.U32 R42, RZ, RZ, UR4 ;  /* 0x00000004ff2a7e24 */ /* 0x000fce000f8e00ff */
.L_x_12:
[----:B------:R-:W-:Y:S02]  /*1020*/  ULDC.64 UR4, c[0x0][0x5a0] ;  /* 0x0001680000047ab9 */ /* 0x000fe40000000a00 */
[----:B------:R-:W-:-:S04]  /*1030*/  ISETP.NE.U32.AND P0, PT, RZ, UR4, PT ;  /* 0x00000004ff007c0c */ /* 0x000fc8000bf05070 */
[----:B------:R-:W-:-:S13]  /*1040*/  ISETP.NE.AND.EX P0, PT, RZ, UR5, PT, P0 ;  /* 0x00000005ff007c0c */ /* 0x000fda000bf05300 */
[----:B------:R-:W-:Y:S05]  /*1050*/  @!P0 BRA `(.L_x_14) ;  /* 0x00000000001c8947 */ /* 0x000fea0003800000 */
[----:B01----:R-:W0:Y:S02]  /*1060*/  LDC.64 R4, c[0x0][0x5a0] ;  /* 0x00016800ff047b82 */ /* 0x003e240000000a00 */
[----:B0-----:R-:W2:Y:S02]  /*1070*/  LDG.E.64 R4, desc[UR36][R4.64] ;  /* 0x0000002404047981 */ /* 0x001ea4000c1e1b00 */
[----:B--2---:R-:W-:-:S04]  /*1080*/  ISETP.NE.U32.AND P0, PT, R4, RZ, PT ;  /* 0x000000ff0400720c */ /* 0x004fc80003f05070 */
[----:B------:R-:W-:-:S13]  /*1090*/  ISETP.NE.AND.EX P0, PT, R5, RZ, PT, P0 ;  /* 0x000000ff0500720c */ /* 0x000fda0003f05300 */
[----:B------:R-:W-:Y:S05]  /*10a0*/  @!P0 BRA `(.L_x_14) ;  /* 0x0000000000088947 */ /* 0x000fea0003800000 */
[----:B------:R0:W5:Y:S01]  /*10b0*/  LD.E R44, desc[UR36][R4.64] ;  /* 0x00000024042c7980 */ /* 0x000162000c101900 */
[----:B------:R-:W-:Y:S05]  /*10c0*/  BRA `(.L_x_15) ;  /* 0x0000000000247947 */ /* 0x000fea0003800000 */
.L_x_14:
[----:B------:R-:W-:Y:S02]  /*10d0*/  ULDC.64 UR4, c[0x0][0x590] ;  /* 0x0001640000047ab9 */ /* 0x000fe40000000a00 */
[----:B------:R-:W-:-:S04]  /*10e0*/  ISETP.NE.U32.AND P0, PT, RZ, UR4, PT ;  /* 0x00000004ff007c0c */ /* 0x000fc8000bf05070 */
[----:B------:R-:W-:-:S13]  /*10f0*/  ISETP.NE.AND.EX P0, PT, RZ, UR5, PT, P0 ;  /* 0x00000005ff007c0c */ /* 0x000fda000bf05300 */
[----:B------:R-:W-:Y:S05]  /*1100*/  @!P0 BRA `(.L_x_16) ;  /* 0x00000000000c8947 */ /* 0x000fea0003800000 */
[----:B01----:R-:W0:Y:S02]  /*1110*/  LDC.64 R4, c[0x0][0x590] ;  /* 0x00016400ff047b82 */ /* 0x003e240000000a00 */
[----:B0-----:R1:W5:Y:S01]  /*1120*/  LDG.E R44, desc[UR36][R4.64] ;  /* 0x00000024042c7981 */ /* 0x001362000c1e1900 */
[----:B------:R-:W-:Y:S05]  /*1130*/  BRA `(.L_x_15) ;  /* 0x0000000000087947 */ /* 0x000fea0003800000 */
.L_x_16:
[----:B------:R-:W-:Y:S02]  /*1140*/  ULDC UR4, c[0x0][0x584] ;  /* 0x0001610000047ab9 */ /* 0x000fe40000000800 */
[----:B------:R-:W-:-:S07]  /*1150*/  IMAD.U32 R44, RZ, RZ, UR4 ;  /* 0x00000004ff2c7e24 */ /* 0x000fce000f8e00ff */
.L_x_15:
[----:B------:R-:W-:-:S13]  /*1160*/  LOP3.LUT P0, RZ, R3, 0xff, RZ, 0xc0, !PT ;  /* 0x000000ff03ff7812 */ /* 0x000fda000780c0ff */
[----:B------:R-:W-:Y:S05]  /*1170*/  @!P0 EXIT ;  /* 0x000000000000894d */ /* 0x000fea0003800000 */
[----:B------:R-:W-:Y:S01]  /*1180*/  LOP3.LUT R45, R45, 0x1, RZ, 0xc0, !PT ;  /* 0x000000012d2d7812 */ /* 0x000fe200078ec0ff */
[----:B------:R-:W-:Y:S01]  /*1190*/  ULDC UR4, c[0x0][0x28c] ;  /* 0x0000a30000047ab9 */ /* 0x000fe20000000800 */
[----:B------:R-:W-:Y:S01]  /*11a0*/  SHF.R.U32.HI R46, RZ, 0x2, R19 ;  /* 0x00000002ff2e7819 */ /* 0x000fe20000011613 */
[----:B------:R-:W-:Y:S01]  /*11b0*/  UIADD3 UR4, UR4, 0x7f, URZ ;  /* 0x0000007f04047890 */ /* 0x000fe2000fffe03f */
[----:B------:R-:W-:Y:S01]  /*11c0*/  SHF.R.U32.HI R0, RZ, 0x1, R0 ;  /* 0x00000001ff007819 */ /* 0x000fe20000011600 */
[----:B------:R-:W-:Y:S01]  /*11d0*/  IMAD.SHL.U32 R41, R45, 0x40, RZ ;  /* 0x000000402d297824 */ /* 0x000fe200078e00ff */
[----:B------:R-:W-:Y:S01]  /*11e0*/  LOP3.LUT R46, R46, 0x7, RZ, 0xc0, !PT ;  /* 0x000000072e2e7812 */ /* 0x000fe200078ec0ff */
[----:B------:R-:W-:Y:S01]  /*11f0*/  USHF.R.S32.HI UR5, URZ, 0x1f, UR4 ;  /* 0x0000001f3f057899 */ /* 0x000fe20008011404 */
[----:B------:R-:W-:Y:S01]  /*1200*/  LOP3.LUT R62, R18, 0x1, RZ, 0xfc, !PT ;  /* 0x00000001123e7812 */ /* 0x000fe200078efcff */
[----:B------:R-:W-:Y:S01]  /*1210*/  UMOV UR38, URZ ;  /* 0x0000003f00267c82 */ /* 0x000fe20008000000 */
[----:B------:R-:W-:Y:S01]  /*1220*/  LOP3.LUT R41, R41, 0x40, R46, 0xe2, !PT ;  /* 0x0000004029297812 */ /* 0x000fe200078ee22e */
[----:B------:R-:W-:Y:S01]  /*1230*/  ULEA.HI UR5, UR5, UR4, URZ, 0x7 ;  /* 0x0000000405057291 */ /* 0x000fe2000f8f383f */
[----:B------:R-:W-:-:S02]  /*1240*/  UMOV UR39, URZ ;  /* 0x0000003f00277c82 */ /* 0x000fc40008000000 */
[----:B------:R-:W-:Y:S01]  /*1250*/  LOP3.LUT R40, R41, 0x30, R0, 0xf8, !PT ;  /* 0x0000003029287812 */ /* 0x000fe200078ef800 */
[----:B------:R-:W-:Y:S01]  /*1260*/  IMAD.MOV.U32 R41, RZ, RZ, RZ ;  /* 0x000000ffff297224 */ /* 0x000fe200078e00ff */
[----:B------:R-:W-:-:S12]  /*1270*/  USHF.R.S32.HI UR40, URZ, 0x7, UR5 ;  /* 0x000000073f287899 */ /* 0x000fd80008011405 */
.L_x_66:
[----:B------:R-:W-:Y:S01]  /*1280*/  LOP3.LUT R0, R19, 0x80, RZ, 0xc0, !PT ;  /* 0x0000008013007812 */ /* 0x000fe200078ec0ff */
[----:B--2---:R-:W2:Y:S01]  /*1290*/  S2UR UR7, SR_CgaCtaId ;  /* 0x00000000000779c3 */ /* 0x004ea20000008800 */
[----:B------:R-:W-:Y:S02]  /*12a0*/  UMOV UR6, 0x400 ;  /* 0x0000040000067882 */ /* 0x000fe40000000000 */
[----:B------:R-:W-:-:S06]  /*12b0*/  SHF.R.U32.HI R0, RZ, 0x7, R0 ;  /* 0x00000007ff007819 */ /* 0x000fcc0000011600 */
[----:B---3--:R-:W3:Y:S01]  /*12c0*/  SHFL.IDX PT, R0, R0, RZ, 0x1f ;  /* 0x00001fff00007589 */ /* 0x008ee200000e0000 */
[----:B--2---:R-:W-:Y:S01]  /*12d0*/  ULEA UR6, UR7, UR6, 0x18 ;  /* 0x0000000607067291 */ /* 0x004fe2000f8ec03f */
[----:B---3--:R-:W-:-:S13]  /*12e0*/  R2UR UR4, R0 ;  /* 0x00000000000472ca */ /* 0x008fda00000e0000 */
[----:B------:R-:W-:-:S04]  /*12f0*/  ULEA.HI UR5, UR4, UR4, URZ, 0x1 ;  /* 0x0000000404057291 */ /* 0x000fc8000f8f083f */
[----:B------:R-:W-:-:S04]  /*1300*/  ULOP3.LUT UR5, UR5, 0x7fffe, URZ, 0xc0, !UPT ;  /* 0x0007fffe05057892 */ /* 0x000fc8000f8ec03f */
[----:B------:R-:W-:-:S03]  /*1310*/  UIADD3 UR5, UR4, -UR5, URZ ;  /* 0x8000000504057290 */ /* 0x000fc6000fffe03f */
[----:B------:R-:W-:Y:S01]  /*1320*/  ULDC UR4, c[0x0][0x28c] ;  /* 0x0000a30000047ab9 */ /* 0x000fe20000000800 */
[----:B------:R-:W-:Y:S01]  /*1330*/  ULEA UR5, UR5, UR6, 0xd ;  /* 0x0000000605057291 */ /* 0x000fe2000f8e683f */
[----:B------:R-:W-:-:S03]  /*1340*/  ISETP.LT.AND P0, PT, RZ, UR4, PT ;  /* 0x00000004ff007c0c */ /* 0x000fc6000bf01270 */
[----:B------:R-:W-:-:S04]  /*1350*/  UIADD3 UR5, UR5, 0x100, URZ ;  /* 0x0000010005057890 */ /* 0x000fc8000fffe03f */
[----:B------:R-:W-:-:S04]  /*1360*/  USHF.R.U32.HI UR5, URZ, 0x4, UR5 ;  /* 0x000000043f057899 */ /* 0x000fc80008011605 */
[----:B------:R-:W-:-:S04]  /*1370*/  ULOP3.LUT UR5, UR5, 0x3fff, URZ, 0xc0, !UPT ;  /* 0x00003fff05057892 */ /* 0x000fc8000f8ec03f */
[----:B------:R-:W-:Y:S01]  /*1380*/  ULOP3.LUT UR41, UR5, 0x10000, URZ, 0xfc, !UPT ;  /* 0x0001000005297892 */ /* 0x000fe2000f8efc3f */
[----:B----4-:R-:W-:Y:S11]  /*1390*/  @P0 BRA `(.L_x_17) ;  /* 0x0000000000400947 */ /* 0x010ff60003800000 */
[----:B------:R-:W-:Y:S01]  /*13a0*/  MOV R0, 0x0 ;  /* 0x0000000000007802 */ /* 0x000fe20000000f00 */
[----:B------:R-:W-:Y:S01]  /*13b0*/  ULDC.64 UR4, c[0x4][0x68] ;  /* 0x01001a0000047ab9 */ /* 0x000fe20000000a00 */
[----:B------:R-:W-:Y:S01]  /*13c0*/  ULDC.64 UR6, c[0x4][0x8] ;  /* 0x0100020000067ab9 */ /* 0x000fe20000000a00 */
[----:B01----:R-:W-:Y:S01]  /*13d0*/  IMAD.U32 R4, RZ, RZ, UR4 ;  /* 0x00000004ff047e24 */ /* 0x003fe2000f8e00ff */
[----:B------:R0:W1:Y:S01]  /*13e0*/  LDC.64 R14, c[0x4][R0] ;  /* 0x01000000000e7b82 */ /* 0x0000620000000a00 */
[----:B------:R-:W-:Y:S01]  /*13f0*/  IMAD.U32 R5, RZ, RZ, UR5 ;  /* 0x00000005ff057e24 */ /* 0x000fe2000f8e00ff */
[----:B------:R-:W-:Y:S01]  /*1400*/  ULDC.64 UR4, c[0x4][0x70] ;  /* 0x01001c0000047ab9 */ /* 0x000fe20000000a00 */
[----:B------:R-:W-:Y:S02]  /*1410*/  IMAD.U32 R10, RZ, RZ, UR6 ;  /* 0x00000006ff0a7e24 */ /* 0x000fe4000f8e00ff */
[----:B------:R-:W-:Y:S02]  /*1420*/  IMAD.U32 R6, RZ, RZ, UR4 ;  /* 0x00000004ff067e24 */ /* 0x000fe4000f8e00ff */
[----:B------:R-:W-:-:S02]  /*1430*/  IMAD.U32 R7, RZ, RZ, UR5 ;  /* 0x00000005ff077e24 */ /* 0x000fc4000f8e00ff */
[----:B------:R-:W-:Y:S02]  /*1440*/  IMAD.U32 R11, RZ, RZ, UR7 ;  /* 0x00000007ff0b7e24 */ /* 0x000fe4000f8e00ff */
[----:B------:R-:W-:Y:S02]  /*1450*/  IMAD.MOV.U32 R8, RZ, RZ, 0x1e1 ;  /* 0x000001e1ff087424 */ /* 0x000fe400078e00ff */
[----:B------:R-:W-:Y:S02]  /*1460*/  IMAD.MOV.U32 R12, RZ, RZ, 0x1 ;  /* 0x00000001ff0c7424 */ /* 0x000fe400078e00ff */
[----:B0-----:R-:W-:-:S07]  /*1470*/  IMAD.MOV.U32 R13, RZ, RZ, RZ ;  /* 0x000000ffff0d7224 */ /* 0x001fce00078e00ff */
[----:B------:R-:W-:-:S07]  /*1480*/  LEPC R20, `(.L_x_17) ;  /* 0x000000001014794e */ /* 0x000fce0000000000 */
[----:B-1---5:R-:W-:Y:S05]  /*1490*/  CALL.ABS.NOINC R14 ;  /* 0x000000000e007343 */ /* 0x022fea0003c00000 */
.L_x_17:
[----:B------:R-:W-:-:S13]  /*14a0*/  ISETP.NE.AND P0, PT, R62, 0x3, PT ;  /* 0x000000033e00780c */ /* 0x000fda0003f05270 */
[----:B------:R-:W-:Y:S05]  /*14b0*/  @!P0 BRA `(.L_x_18) ;  /* 0x0000000000048947 */ /* 0x000fea0003800000 */
[----:B------:R-:W-:Y:S01]  /*14c0*/  BPT.TRAP 0x1 ;  /* 0x000000040000795c */ /* 0x000fe20000300000 */
.L_x_18:
[----:B------:R-:W2:Y:S01]  /*14d0*/  S2UR UR5, SR_CgaCtaId ;  /* 0x00000000000579c3 */ /* 0x000ea20000008800 */
[----:B------:R-:W-:Y:S01]  /*14e0*/  UMOV UR4, 0x400 ;  /* 0x0000040000047882 */ /* 0x000fe20000000000 */
[----:B------:R-:W-:Y:S02]  /*14f0*/  IMAD.U32 R0, RZ, RZ, UR38 ;  /* 0x00000026ff007e24 */ /* 0x000fe4000f8e00ff */
[----:B------:R-:W-:-:S03]  /*1500*/  IMAD.U32 R3, RZ, RZ, UR39 ;  /* 0x00000027ff037e24 */ /* 0x000fc6000f8e00ff */
[----:B------:R-:W-:Y:S01]  /*1510*/  SHF.L.U32 R0, R0, 0x1f, RZ ;  /* 0x0000001f00007819 */ /* 0x000fe200000006ff */
[----:B--2---:R-:W-:-:S06]  /*1520*/  ULEA UR4, UR5, UR4, 0x18 ;  /* 0x0000000405047291 */ /* 0x004fcc000f8ec03f */
[----:B------:R-:W-:-:S04]  /*1530*/  IMAD.U32 R6, RZ, RZ, UR4 ;  /* 0x00000004ff067e24 */ /* 0x000fc8000f8e00ff */
[----:B------:R-:W-:-:S04]  /*1540*/  IMAD R3, R3, 0x8, R6 ;  /* 0x0000000803037824 */ /* 0x000fc800078e0206 */
[----:B------:R2:W3:Y:S01]  /*1550*/  SYNCS.PHASECHK.TRANS64.TRYWAIT P1, [R3+URZ], R0 ;  /* 0x00000000030075a7 */ /* 0x0004e2000802017f */
[----:B------:R-:W-:Y:S05]  /*1560*/  @!P0 BRA `(.L_x_19) ;  /* 0x0000000000048947 */ /* 0x000fea0003800000 */
[----:B------:R-:W-:Y:S01]  /*1570*/  BPT.TRAP 0x1 ;  /* 0x000000040000795c */ /* 0x000fe20000300000 */
.L_x_19:
[----:B---3--:R-:W-:Y:S05]  /*1580*/  @P1 BRA `(.L_x_20) ;  /* 0x0000000000081947 */ /* 0x008fea0003800000 */
[----:B------:R-:W3:Y:S02]  /*1590*/  SYNCS.PHASECHK.TRANS64.TRYWAIT P1, [R3+URZ], R0 ;  /* 0x00000000030075a7 */ /* 0x000ee4000802017f */
[----:B---3--:R-:W-:Y:S05]  /*15a0*/  @!P1 BRA `(.L_x_21) ;  /* 0x0000004400b09947 */ /* 0x008fea0003800000 */
.L_x_20:
[----:B------:R-:W-:-:S04]  /*15b0*/  UISETP.LT.AND UP0, UPT, UR40, 0x1, UPT ;  /* 0x000000012800788c */ /* 0x000fc8000bf01270 */
[----:B------:R-:W-:-:S06]  /*15c0*/  USEL UR4, UR40, 0x1, UP0 ;  /* 0x0000000128047887 */ /* 0x000fcc0008000000 */
[----:B--23--:R-:W-:Y:S01]  /*15d0*/  IMAD.U32 R0, RZ, RZ, UR4 ;  /* 0x00000004ff007e24 */ /* 0x00cfe2000f8e00ff */
[----:B------:R-:W-:Y:S05]  /*15e0*/  WARPSYNC.ALL ;  /* 0x0000000000007948 */ /* 0x000fea0003800000 */
[----:B------:R-:W-:-:S04]  /*15f0*/  IADD3 R0, -R0, UR40, RZ ;  /* 0x0000002800007c10 */ /* 0x000fc8000fffe1ff */
[----:B------:R-:W-:Y:S02]  /*1600*/  ISETP.GE.AND P1, PT, R0, 0x1, PT ;  /* 0x000000010000780c */ /* 0x000fe40003f26270 */
[----:B------:R-:W-:Y:S01]  /*1610*/  R2UR UR4, R6 ;  /* 0x00000000060472ca */ /* 0x000fe200000e0000 */
[----:B------:R-:W-:Y:S01]  /*1620*/  ULEA UR8, UR39, UR41, 0xc ;  /* 0x0000002927087291 */ /* 0x000fe2000f8e603f */
[----:B------:R-:W-:Y:S01]  /*1630*/  WARPGROUP.ARRIVE ;  /* 0x00000000000079c5 */ /* 0x000fe20000000000 */
[----:B------:R-:W-:Y:S01]  /*1640*/  UMOV UR9, 0x40000040 ;  /* 0x4000004000097882 */ /* 0x000fe20000000000 */
[----:B------:R-:W-:Y:S01]  /*1650*/  UMOV UR11, 0x40000040 ;  /* 0x40000040000b7882 */ /* 0x000fe20000000000 */
[----:B------:R-:W-:Y:S01]  /*1660*/  UIADD3 UR12, UR8, 0x400, URZ ;  /* 0x00000400080c7890 */ /* 0x000fe2000fffe03f */
[----:B------:R-:W-:Y:S01]  /*1670*/  UMOV UR15, UR11 ;  /* 0x0000000b000f7c82 */ /* 0x000fe20008000000 */
[----:B------:R-:W-:Y:S01]  /*1680*/  UMOV UR13, 0x40000040 ;  /* 0x40000040000d7882 */ /* 0x000fe20000000000 */
[----:B------:R-:W-:-:S05]  /*1690*/  UIADD3 UR5, UR8, 0x402, URZ ;  /* 0x0000040208057890 */ /* 0x000fca000fffe03f */
[----:B------:R-:W-:-:S04]  /*16a0*/  UIADD3 UR4, UR4, 0x30100, URZ ;  /* 0x0003010004047890 */ /* 0x000fc8000fffe03f */
[----:B------:R-:W-:-:S04]  /*16b0*/  USHF.R.U32.HI UR4, URZ, 0x4, UR4 ;  /* 0x000000043f047899 */ /* 0x000fc80008011604 */
[----:B------:R-:W-:-:S04]  /*16c0*/  ULOP3.LUT UR4, UR4, 0x3fff, URZ, 0xc0, !UPT ;  /* 0x00003fff04047892 */ /* 0x000fc8000f8ec03f */
[----:B------:R-:W-:-:S04]  /*16d0*/  ULOP3.LUT UR4, UR4, 0x10000, URZ, 0xfc, !UPT ;  /* 0x0001000004047892 */ /* 0x000fc8000f8efc3f */
[----:B------:R-:W-:-:S07]  /*16e0*/  ULEA UR6, UR39, UR4, 0x8 ;  /* 0x0000000427067291 */ /* 0x000fce000f8e403f */
[----:B------:R-:W-:Y:S02]  /*16f0*/  UMOV UR10, UR6 ;  /* 0x00000006000a7c82 */ /* 0x000fe40008000000 */
[----:B------:R-:W-:Y:S01]  /*1700*/  HGMMA.64x16x16.F32.BF16 R32, gdesc[UR8], RZ, !UPT, gsb0 ;  /* 0x00200000082079f0 */ /* 0x000fe2000c0018ff */
[----:B------:R-:W-:Y:S01]  /*1710*/  UMOV UR14, UR10 ;  /* 0x0000000a000e7c82 */ /* 0x000fe20008000000 */
[----:B------:R-:W-:Y:S01]  /*1720*/  UIADD3 UR10, UR6, 0x86, URZ ;  /* 0x00000086060a7890 */ /* 0x000fe2000fffe03f */
[----:B------:R-:W-:Y:S01]  /*1730*/  UMOV UR9, 0x40000040 ;  /* 0x4000004000097882 */ /* 0x000fe20000000000 */
[----:B------:R-:W-:Y:S01]  /*1740*/  UMOV UR11, 0x40000040 ;  /* 0x40000040000b7882 */ /* 0x000fe20000000000 */
[----:B------:R-:W-:Y:S02]  /*1750*/  WARPGROUP.DEPBAR.LE gsb0, 0x0 ;  /* 0x00008000000079c5 */ /* 0x000fe40000010000 */
[----:B------:R-:W-:-:S06]  /*1760*/  WARPGROUP.ARRIVE ;  /* 0x00000000000079c5 */ /* 0x000fcc0000000000 */
[----:B------:R-:W-:Y:S01]  /*1770*/  HGMMA.64x16x16.F32.BF16 R24, gdesc[UR12], RZ, !UPT, gsb0 ;  /* 0x002000000c1879f0 */ /* 0x000fe2000c0018ff */
[----:B------:R-:W-:Y:S02]  /*1780*/  UIADD3 UR12, UR8, 0x2, URZ ;  /* 0x00000002080c7890 */ /* 0x000fe4000fffe03f */
[----:B------:R-:W-:Y:S01]  /*1790*/  UIADD3 UR14, UR6, 0x2, URZ ;  /* 0x00000002060e7890 */ /* 0x000fe2000fffe03f */
[----:B------:R-:W-:Y:S01]  /*17a0*/  UMOV UR13, 0x40000040 ;  /* 0x40000040000d7882 */ /* 0x000fe20000000000 */
[----:B------:R-:W-:Y:S01]  /*17b0*/  UMOV UR15, 0x40000040 ;  /* 0x40000040000f7882 */ /* 0x000fe20000000000 */
[----:B------:R-:W-:Y:S02]  /*17c0*/  WARPGROUP.DEPBAR.LE gsb0, 0x0 ;  /* 0x00008000000079c5 */ /* 0x000fe40000010000 */
[----:B------:R-:W-:-:S06]  /*17d0*/  WARPGROUP.ARRIVE ;  /* 0x00000000000079c5 */ /* 0x000fcc0000000000 */
[----:B------:R-:W-:Y:S01]  /*17e0*/  HGMMA.64x16x16.F32.BF16 R32, gdesc[UR12], R32, gsb0 ;  /* 0x002000000c2079f0 */ /* 0x000fe20008001820 */
[----:B------:R-:W-:Y:S01]  /*17f0*/  UMOV UR12, UR5 ;  /* 0x00000005000c7c82 */ /* 0x000fe20008000000 */
[----:B------:R-:W-:Y:S01]  /*1800*/  UMOV UR13, 0x40000040 ;  /* 0x40000040000d7882 */ /* 0x000fe20000000000 */
[----:B------:R-:W-:Y:S01]  /*1810*/  UIADD3 UR5, UR8, 0x404, URZ ;  /* 0x0000040408057890 */ /* 0x000fe2000fffe03f */
[----:B------:R-:W-:Y:S02]  /*1820*/  WARPGROUP.DEPBAR.LE gsb0, 0x0 ;  /* 0x00008000000079c5 */ /* 0x000fe40000010000 */
[----:B------:R-:W-:-:S06]  /*1830*/  WARPGROUP.ARRIVE ;  /* 0x00000000000079c5 */ /* 0x000fcc0000000000 */
[----:B------:R-:W-:Y:S01]  /*1840*/  HGMMA.64x16x16.F32.BF16 R24, gdesc[UR12], R24, gsb0 ;  /* 0x002000000c1879f0 */ /* 0x000fe20008001818 */
        /* <DEDUP_REMOVED lines=56> */
[----:B------:R-:W-:Y:S01]  /*1bd0*/  UIADD3 UR6, UR8, 0xc06, URZ ;  /* 0x00000c0608067890 */ /* 0x000fe2000fffe03f */
[----:B------:R-:W-:Y:S02]  /*1be0*/  WARPGROUP.DEPBAR.LE gsb0, 0x0 ;  /* 0x00008000000079c5 */ /* 0x000fe40000010000 */
[----:B------:R-:W-:-:S06]  /*1bf0*/  WARPGROUP.ARRIVE ;  /* 0x00000000000079c5 */ /* 0x000fcc0000000000 */
[----:B------:R-:W-:Y:S01]  /*1c00*/  HGMMA.64x16x16.F32.BF16 R32, gdesc[UR12], R32, gsb0 ;  /* 0x002000000c2079f0 */ /* 0x000fe20008001820 */
[----:B------:R-:W-:Y:S01]  /*1c10*/  UMOV UR12, UR5 ;  /* 0x00000005000c7c82 */ /* 0x000fe20008000000 */
[----:B------:R-:W-:Y:S01]  /*1c20*/  UMOV UR13, 0x40000040 ;  /* 0x40000040000d7882 */ /* 0x000fe20000000000 */
[----:B------:R-:W-:-:S07]  /*1c30*/  UIADD3 UR5, UR8, 0x806, URZ ;  /* 0x0000080608057890 */ /* 0x000fce000fffe03f */
[----:B------:R-:W-:Y:S01]  /*1c40*/  UMOV UR8, UR5 ;  /* 0x0000000500087c82 */ /* 0x000fe20008000000 */
[----:B------:R-:W-:Y:S02]  /*1c50*/  WARPGROUP.DEPBAR.LE gsb0, 0x0 ;  /* 0x00008000000079c5 */ /* 0x000fe40000010000 */
[----:B------:R-:W-:-:S06]  /*1c60*/  WARPGROUP.ARRIVE ;  /* 0x00000000000079c5 */ /* 0x000fcc0000000000 */
[----:B------:R-:W-:Y:S03]  /*1c70*/  HGMMA.64x16x16.F32.BF16 R24, gdesc[UR12], R24, gsb0 ;  /* 0x002000000c1879f0 */ /* 0x000fe60008001818 */
[----:B------:R-:W-:Y:S02]  /*1c80*/  WARPGROUP.DEPBAR.LE gsb0, 0x0 ;  /* 0x00008000000079c5 */ /* 0x000fe40000010000 */
[----:B------:R-:W-:-:S06]  /*1c90*/  WARPGROUP.ARRIVE ;  /* 0x00000000000079c5 */ /* 0x000fcc0000000000 */
[----:B------:R-:W-:Y:S01]  /*1ca0*/  HGMMA.64x16x16.F32.BF16 R32, gdesc[UR8], R32, gsb0 ;  /* 0x00200000082079f0 */ /* 0x000fe20008001820 */
[----:B------:R-:W-:Y:S01]  /*1cb0*/  UMOV UR8, UR6 ;  /* 0x0000000600087c82 */ /* 0x000fe20008000000 */
[----:B------:R-:W-:Y:S01]  /*1cc0*/  UMOV UR9, 0x40000040 ;  /* 0x4000004000097882 */ /* 0x000fe20000000000 */
[----:B------:R-:W-:Y:S02]  /*1cd0*/  WARPGROUP.DEPBAR.LE gsb0, 0x0 ;  /* 0x00008000000079c5 */ /* 0x000fe40000010000 */
[----:B------:R-:W-:-:S06]  /*1ce0*/  WARPGROUP.ARRIVE ;  /* 0x00000000000079c5 */ /* 0x000fcc0000000000 */
[----:B------:R-:W-:Y:S03]  /*1cf0*/  HGMMA.64x16x16.F32.BF16 R24, gdesc[UR8], R24, gsb0 ;  /* 0x00200000081879f0 */ /* 0x000fe60008001818 */
[----:B------:R-:W-:Y:S02]  /*1d00*/  WARPGROUP.DEPBAR.LE gsb0, 0x0 ;  /* 0x00008000000079c5 */ /* 0x000fe40000010000 */
[----:B------:R-:W-:Y:S05]  /*1d10*/  @!P1 BRA `(.L_x_22) ;  /* 0x0000000800549947 */ /* 0x000fea0003800000 */
[----:B------:R-:W-:Y:S02]  /*1d20*/  UIADD3 UR5, UR39, 0x1, URZ ;  /* 0x0000000127057890 */ /* 0x000fe4000fffe03f */
[----:B------:R-:W-:Y:S02]  /*1d30*/  IMAD.U32 R3, RZ, RZ, UR39 ;  /* 0x00000027ff037e24 */ /* 0x000fe4000f8e00ff */
[----:B------:R-:W-:-:S04]  /*1d40*/  UISETP.NE.AND UP0, UPT, UR5, 0x3, UPT ;  /* 0x000000030500788c */ /* 0x000fc8000bf05270 */
[----:B------:R-:W-:Y:S02]  /*1d50*/  USEL UR6, URZ, 0x1, UP0 ;  /* 0x000000013f067887 */ /* 0x000fe40008000000 */
[----:B------:R-:W-:Y:S02]  /*1d60*/  USEL UR5, UR5, URZ, UP0 ;  /* 0x0000003f05057287 */ /* 0x000fe40008000000 */
[----:B------:R-:W-:-:S06]  /*1d70*/  ULOP3.LUT UR6, UR38, UR6, URZ, 0x3c, !UPT ;  /* 0x0000000626067292 */ /* 0x000fcc000f8e3c3f */
[----:B------:R-:W-:-:S07]  /*1d80*/  IMAD.U32 R7, RZ, RZ, UR6 ;  /* 0x00000006ff077e24 */ /* 0x000fce000f8e00ff */
.L_x_29:
[----:B------:R-:W-:Y:S05]  /*1d90*/  @!P0 BRA `(.L_x_23) ;  /* 0x0000000000048947 */ /* 0x000fea0003800000 */
[----:B------:R-:W-:Y:S01]  /*1da0*/  BPT.TRAP 0x1 ;  /* 0x000000040000795c */ /* 0x000fe20000300000 */
.L_x_23:
[----:B------:R-:W2:Y:S01]  /*1db0*/  S2UR UR7, SR_CgaCtaId ;  /* 0x00000000000779c3 */ /* 0x000ea20000008800 */
[----:B------:R-:W-:Y:S01]  /*1dc0*/  UMOV UR6, 0x400 ;  /* 0x0000040000067882 */ /* 0x000fe20000000000 */
[----:B01----:R-:W-:Y:S01]  /*1dd0*/  IMAD.U32 R5, RZ, RZ, UR5 ;  /* 0x00000005ff057e24 */ /* 0x003fe2000f8e00ff */
[----:B------:R-:W-:Y:S01]  /*1de0*/  SHF.L.U32 R4, R7, 0x1f, RZ ;  /* 0x0000001f07047819 */ /* 0x000fe200000006ff */
[----:B--2---:R-:W-:-:S06]  /*1df0*/  ULEA UR6, UR7, UR6, 0x18 ;  /* 0x0000000607067291 */ /* 0x004fcc000f8ec03f */
[----:B------:R-:W-:-:S04]  /*1e00*/  IMAD.U32 R6, RZ, RZ, UR6 ;  /* 0x00000006ff067e24 */ /* 0x000fc8000f8e00ff */
[----:B------:R-:W-:-:S04]  /*1e10*/  IMAD R5, R5, 0x8, R6 ;  /* 0x0000000805057824 */ /* 0x000fc800078e0206 */
[----:B------:R0:W1:Y:S01]  /*1e20*/  SYNCS.PHASECHK.TRANS64.TRYWAIT P1, [R5+URZ], R4 ;  /* 0x00000004050075a7 */ /* 0x000062000802017f */
[----:B------:R-:W-:Y:S05]  /*1e30*/  @!P0 BRA `(.L_x_24) ;  /* 0x0000000000048947 */ /* 0x000fea0003800000 */
[----:B------:R-:W-:Y:S01]  /*1e40*/  BPT.TRAP 0x1 ;  /* 0x000000040000795c */ /* 0x000fe20000300000 */
.L_x_24:
[----:B-1----:R-:W-:Y:S05]  /*1e50*/  @P1 BRA `(.L_x_25) ;  /* 0x0000000000081947 */ /* 0x002fea0003800000 */
[----:B------:R-:W1:Y:S02]  /*1e60*/  SYNCS.PHASECHK.TRANS64.TRYWAIT P1, [R5+URZ], R4 ;  /* 0x00000004050075a7 */ /* 0x000e64000802017f */
[----:B-1----:R-:W-:Y:S05]  /*1e70*/  @!P1 BRA `(.L_x_26) ;  /* 0x0000003c00909947 */ /* 0x002fea0003800000 */
.L_x_25:
[----:B------:R-:W-:Y:S01]  /*1e80*/  ULEA UR8, UR5, UR4, 0x8 ;  /* 0x0000000405087291 */ /* 0x000fe2000f8e403f */
[----:B------:R-:W-:Y:S01]  /*1e90*/  WARPGROUP.ARRIVE ;  /* 0x00000000000079c5 */ /* 0x000fe20000000000 */
[----:B------:R-:W-:Y:S01]  /*1ea0*/  ULEA UR6, UR5, UR41, 0xc ;  /* 0x0000002905067291 */ /* 0x000fe2000f8e603f */
[----:B------:R-:W-:Y:S01]  /*1eb0*/  UMOV UR15, 0x40000040 ;  /* 0x40000040000f7882 */ /* 0x000fe20000000000 */
[----:B------:R-:W-:Y:S02]  /*1ec0*/  UMOV UR13, 0x40000040 ;  /* 0x40000040000d7882 */ /* 0x000fe40000000000 */
[----:B------:R-:W-:Y:S01]  /*1ed0*/  UIADD3 UR7, UR6, 0x400, URZ ;  /* 0x0000040006077890 */ /* 0x000fe2000fffe03f */
[----:B------:R-:W-:Y:S02]  /*1ee0*/  UMOV UR14, UR8 ;  /* 0x00000008000e7c82 */ /* 0x000fe40008000000 */
[----:B------:R-:W-:Y:S01]  /*1ef0*/  UMOV UR12, UR6 ;  /* 0x00000006000c7c82 */ /* 0x000fe20008000000 */
[----:B------:R-:W-:Y:S01]  /*1f00*/  UIADD3 UR10, UR8, 0x86, URZ ;  /* 0x00000086080a7890 */ /* 0x000fe2000fffe03f */
[----:B------:R-:W-:Y:S01]  /*1f10*/  HGMMA.64x16x16.F32.BF16 R32, gdesc[UR12], R32, gsb0 ;  /* 0x002000000c2079f0 */ /* 0x000fe20008001820 */
[----:B------:R-:W-:Y:S01]  /*1f20*/  UMOV UR13, 0x40000040 ;  /* 0x40000040000d7882 */ /* 0x000fe20000000000 */
[----:B------:R-:W-:Y:S01]  /*1f30*/  UMOV UR12, UR7 ;  /* 0x00000007000c7c82 */ /* 0x000fe20008000000 */
[----:B------:R-:W-:Y:S01]  /*1f40*/  UIADD3 UR7, UR6, 0x402, URZ ;  /* 0x0000040206077890 */ /* 0x000fe2000fffe03f */
[----:B------:R-:W-:Y:S01]  /*1f50*/  UMOV UR11, 0x40000040 ;  /* 0x40000040000b7882 */ /* 0x000fe20000000000 */
[----:B------:R-:W-:Y:S01]  /*1f60*/  UMOV UR9, 0x40000040 ;  /* 0x4000004000097882 */ /* 0x000fe20000000000 */
[----:B------:R-:W-:-:S02]  /*1f70*/  WARPGROUP.DEPBAR.LE gsb0, 0x0 ;  /* 0x00008000000079c5 */ /* 0x000fc40000010000 */
        /* <DEDUP_REMOVED lines=71> */
[----:B------:R-:W-:Y:S02]  /*23f0*/  UIADD3 UR8, UR6, 0x806, URZ ;  /* 0x0000080606087890 */ /* 0x000fe4000fffe03f */
[----:B------:R-:W-:Y:S01]  /*2400*/  UIADD3 UR6, UR6, 0xc06, URZ ;  /* 0x00000c0606067890 */ /* 0x000fe2000fffe03f */
        /* <DEDUP_REMOVED lines=18> */
[----:B------:R-:W-:Y:S01]  /*2530*/  BPT.TRAP 0x1 ;  /* 0x000000040000795c */ /* 0x000fe20000300000 */
.L_x_27:
[----:B------:R-:W-:-:S13]  /*2540*/  ISETP.NE.AND P1, PT, R23, RZ, PT ;  /* 0x000000ff1700720c */ /* 0x000fda0003f25270 */
[----:B01----:R-:W-:-:S04]  /*2550*/  @P1 IMAD R4, R3, 0x8, R6 ;  /* 0x0000000803041824 */ /* 0x003fc800078e0206 */
[----:B------:R-:W-:-:S05]  /*2560*/  @P1 VIADD R5, R4, 0x18 ;  /* 0x0000001804051836 */ /* 0x000fca0000000000 */
[----:B------:R-:W-:-:S04]  /*2570*/  @P1 PRMT R5, R22, 0x654, R5 ;  /* 0x0000065416051816 */ /* 0x000fc80000000005 */
[----:B------:R0:W-:Y:S01]  /*2580*/  @P1 SYNCS.ARRIVE.TRANS64.RED.A1T0 RZ, [R5+URZ], RZ ;  /* 0x000000ff05ff19a7 */ /* 0x0001e2000810043f */
[----:B------:R-:W-:-:S13]  /*2590*/  ISETP.GT.U32.AND P1, PT, R18, 0x1, PT ;  /* 0x000000011200780c */ /* 0x000fda0003f24070 */
[----:B0-----:R-:W-:Y:S05]  /*25a0*/  @P1 BRA `(.L_x_28) ;  /* 0x0000000000041947 */ /* 0x001fea0003800000 */
[----:B------:R-:W-:Y:S01]  /*25b0*/  BPT.TRAP 0x1 ;  /* 0x000000040000795c */ /* 0x000fe20000300000 */
.L_x_28:
[----:B------:R-:W-:Y:S01]  /*25c0*/  UIADD3 UR5, UR5, 0x1, URZ ;  /* 0x0000000105057890 */ /* 0x000fe2000fffe03f */
[C---:B------:R-:W-:Y:S01]  /*25d0*/  ISETP.GT.AND P2, PT, R0.reuse, 0x1, PT ;  /* 0x000000010000780c */ /* 0x040fe20003f44270 */
[----:B------:R-:W-:Y:S02]  /*25e0*/  VIADD R3, R3, 0x1 ;  /* 0x0000000103037836 */ /* 0x000fe40000000000 */
[----:B------:R-:W-:Y:S01]  /*25f0*/  UISETP.NE.AND UP0, UPT, UR5, 0x3, UPT ;  /* 0x000000030500788c */ /* 0x000fe2000bf05270 */
[----:B------:R-:W-:Y:S02]  /*2600*/  VIADD R0, R0, 0xffffffff ;  /* 0xffffffff00007836 */ /* 0x000fe40000000000 */
[C---:B------:R-:W-:Y:S01]  /*2610*/  ISETP.NE.AND P1, PT, R3.reuse, 0x3, PT ;  /* 0x000000030300780c */ /* 0x040fe20003f25270 */
[----:B------:R-:W-:Y:S02]  /*2620*/  USEL UR6, URZ, 0x1, UP0 ;  /* 0x000000013f067887 */ /* 0x000fe40008000000 */
[----:B------:R-:W-:Y:S01]  /*2630*/  USEL UR5, UR5, URZ, UP0 ;  /* 0x0000003f05057287 */ /* 0x000fe20008000000 */
[----:B------:R-:W-:-:S03]  /*2640*/  SEL R3, R3, RZ, P1 ;  /* 0x000000ff03037207 */ /* 0x000fc60000800000 */
[----:B------:R-:W-:Y:S01]  /*2650*/  LOP3.LUT R7, R7, UR6, RZ, 0x3c, !PT ;  /* 0x0000000607077c12 */ /* 0x000fe2000f8e3cff */
[----:B------:R-:W-:Y:S07]  /*2660*/  @P2 BRA `(.L_x_29) ;  /* 0xfffffff400c82947 */ /* 0x000fee000383ffff */
.L_x_22:
[----:B------:R-:W2:Y:S02]  /*2670*/  LDC R0, c[0x0][0x28c] ;  /* 0x0000a300ff007b82 */ /* 0x000ea40000000800 */
[----:B--2---:R-:W-:-:S13]  /*2680*/  ISETP.GE.AND P1, PT, R0, 0x1, PT ;  /* 0x000000010000780c */ /* 0x004fda0003f26270 */
[----:B------:R-:W-:Y:S05]  /*2690*/  @!P1 BRA `(.L_x_30) ;  /* 0x0000000000509947 */ /* 0x000fea0003800000 */
[----:B------:R-:W-:Y:S05]  /*26a0*/  @!P0 BRA `(.L_x_31) ;  /* 0x0000000000048947 */ /* 0x000fea0003800000 */
[----:B------:R-:W-:Y:S01]  /*26b0*/  BPT.TRAP 0x1 ;  /* 0x000000040000795c */ /* 0x000fe20000300000 */
.L_x_31:
[----:B------:R-:W-:Y:S01]  /*26c0*/  ISETP.NE.AND P0, PT, R23, RZ, PT ;  /* 0x000000ff1700720c */ /* 0x000fe20003f05270 */
[----:B------:R-:W-:Y:S01]  /*26d0*/  BSSY B0, `(.L_x_32) ;  /* 0x000000e000007945 */ /* 0x000fe20003800000 */
[----:B------:R-:W-:-:S11]  /*26e0*/  ISETP.GT.U32.AND P1, PT, R18, 0x1, PT ;  /* 0x000000011200780c */ /* 0x000fd60003f24070 */
[----:B------:R-:W-:Y:S05]  /*26f0*/  @!P0 BRA `(.L_x_33) ;  /* 0x00000000002c8947 */ /* 0x000fea0003800000 */
[----:B------:R-:W-:-:S04]  /*2700*/  UISETP.LT.AND UP0, UPT, UR40, 0x1, UPT ;  /* 0x000000012800788c */ /* 0x000fc8000bf01270 */
[----:B------:R-:W-:-:S04]  /*2710*/  USEL UR6, UR40, 0x1, UP0 ;  /* 0x0000000128067887 */ /* 0x000fc80008000000 */
[----:B------:R-:W-:-:S04]  /*2720*/  UIADD3 UR6, UR39, UR40, -UR6 ;  /* 0x0000002827067290 */ /* 0x000fc8000fffe806 */
[----:B------:R-:W-:-:S04]  /*2730*/  UIMAD.WIDE.U32 UR4, UR6, -0x55555555, URZ ;  /* 0xaaaaaaab060478a5 */ /* 0x000fc8000f8e003f */
[----:B------:R-:W-:-:S04]  /*2740*/  USHF.R.U32.HI UR4, URZ, 0x1, UR5 ;  /* 0x000000013f047899 */ /* 0x000fc80008011605 */
[----:B------:R-:W-:-:S06]  /*2750*/  UIMAD UR6, UR4, -0x3, UR6 ;  /* 0xfffffffd040678a4 */ /* 0x000fcc000f8e0206 */
[----:B------:R-:W-:-:S04]  /*2760*/  IMAD.U32 R3, RZ, RZ, UR6 ;  /* 0x00000006ff037e24 */ /* 0x000fc8000f8e00ff */
[----:B------:R-:W-:-:S04]  /*2770*/  IMAD R0, R3, 0x8, R6 ;  /* 0x0000000803007824 */ /* 0x000fc800078e0206 */
[----:B------:R-:W-:-:S05]  /*2780*/  VIADD R3, R0, 0x18 ;  /* 0x0000001800037836 */ /* 0x000fca0000000000 */
[----:B------:R-:W-:-:S04]  /*2790*/  PRMT R3, R22, 0x654, R3 ;  /* 0x0000065416037816 */ /* 0x000fc80000000003 */
[----:B------:R2:W-:Y:S03]  /*27a0*/  SYNCS.ARRIVE.TRANS64.RED.A1T0 RZ, [R3+URZ], RZ ;  /* 0x000000ff03ff79a7 */ /* 0x0005e6000810043f */
.L_x_33:
[----:B------:R-:W-:Y:S05]  /*27b0*/  BSYNC B0 ;  /* 0x0000000000007941 */ /* 0x000fea0003800000 */
.L_x_32:
[----:B------:R-:W-:Y:S05]  /*27c0*/  @P1 BRA `(.L_x_30) ;  /* 0x0000000000041947 */ /* 0x000fea0003800000 */
[----:B------:R-:W-:Y:S01]  /*27d0*/  BPT.TRAP 0x1 ;  /* 0x000000040000795c */ /* 0x000fe20000300000 */
.L_x_30:
[----:B01----:R-:W0:Y:S01]  /*27e0*/  LDC R4, c[0x0][0x288] ;  /* 0x0000a200ff047b82 */ /* 0x003e220000000800 */
[----:B------:R-:W-:Y:S01]  /*27f0*/  LOP3.LUT R0, R19, 0x3, RZ, 0xc0, !PT ;  /* 0x0000000313007812 */ /* 0x000fe200078ec0ff */
[----:B--2---:R-:W-:Y:S01]  /*2800*/  IMAD.SHL.U32 R3, R48, 0x10, RZ ;  /* 0x0000001030037824 */ /* 0x004fe200078e00ff */
[----:B------:R-:W-:Y:S01]  /*2810*/  UIADD3 UR39, UR40, UR39, URZ ;  /* 0x0000002728277290 */ /* 0x000fe2000fffe03f */
[----:B------:R-:W-:Y:S01]  /*2820*/  SHF.R.S32.HI R21, RZ, 0x1f, R43 ;  /* 0x0000001fff157819 */ /* 0x000fe2000001142b */
[----:B------:R-:W-:Y:S01]  /*2830*/  ULDC.64 UR6, c[0x0][0x5d0] ;  /* 0x0001740000067ab9 */ /* 0x000fe20000000a00 */
[----:B------:R-:W-:Y:S01]  /*2840*/  IMAD.SHL.U32 R9, R47, 0x100, RZ ;  /* 0x000001002f097824 */ /* 0x000fe200078e00ff */
[----:B------:R-:W-:Y:S01]  /*2850*/  UISETP.GT.U32.AND UP0, UPT, UR39, 0x2, UPT ;  /* 0x000000022700788c */ /* 0x000fe2000bf04070 */
[----:B------:R-:W-:Y:S01]  /*2860*/  ULDC UR8, c[0x0][0x284] ;  /* 0x0000a10000087ab9 */ /* 0x000fe20000000800 */
[----:B------:R-:W-:Y:S02]  /*2870*/  UIMAD.WIDE.U32 UR4, UR39, -0x55555555, URZ ;  /* 0xaaaaaaab270478a5 */ /* 0x000fe4000f8e003f */
[----:B------:R-:W-:-:S02]  /*2880*/  UISETP.LT.U32.AND UP0, UPT, UR40, 0x3, UP0 ;  /* 0x000000032800788c */ /* 0x000fc40008701070 */
[----:B------:R-:W-:Y:S02]  /*2890*/  UISETP.GE.U32.AND UP1, UPT, UR40, 0x3, UPT ;  /* 0x000000032800788c */ /* 0x000fe4000bf26070 */
[----:B------:R-:W-:Y:S02]  /*28a0*/  USHF.R.U32.HI UR4, URZ, 0x1, UR5 ;  /* 0x000000013f047899 */ /* 0x000fe40008011605 */
[----:B------:R-:W-:Y:S02]  /*28b0*/  USEL UR5, URZ, 0x1, !UP0 ;  /* 0x000000013f057887 */ /* 0x000fe4000c000000 */
[----:B------:R-:W-:Y:S02]  /*28c0*/  UIMAD UR39, UR4, -0x3, UR39 ;  /* 0xfffffffd042778a4 */ /* 0x000fe4000f8e0227 */
[----:B------:R-:W-:Y:S01]  /*28d0*/  ULOP3.LUT UR38, UR38, UR5, URZ, 0x3c, !UPT ;  /* 0x0000000526267292 */ /* 0x000fe2000f8e3c3f */
[----:B0-----:R-:W-:Y:S01]  /*28e0*/  IMAD R8, R0, -0x2, R4 ;  /* 0xfffffffe00087824 */ /* 0x001fe200078e0204 */
[----:B------:R-:W-:-:S02]  /*28f0*/  LOP3.LUT R0, R19, 0x60, RZ, 0xc0, !PT ;  /* 0x0000006013007812 */ /* 0x000fc400078ec0ff */
[----:B------:R-:W-:Y:S01]  /*2900*/  @UP1 ULOP3.LUT UR38, UR38, 0x1, UR4, 0x78, !UPT ;  /* 0x0000000126261892 */ /* 0x000fe2000f8e7804 */
[----:B------:R-:W-:Y:S01]  /*2910*/  ISETP.GE.AND P0, PT, R3, R4, PT ;  /* 0x000000040300720c */ /* 0x000fe20003f06270 */
[----:B------:R-:W-:Y:S01]  /*2920*/  IMAD.SHL.U32 R4, R19, 0x2, RZ ;  /* 0x0000000213047824 */ /* 0x000fe200078e00ff */
[----:B------:R-:W-:Y:S01]  /*2930*/  SHF.R.U32.HI R7, RZ, 0x1, R0 ;  /* 0x00000001ff077819 */ /* 0x000fe20000011600 */
[----:B------:R-:W-:Y:S01]  /*2940*/  IMAD R0, R21, UR6, RZ ;  /* 0x0000000615007c24 */ /* 0x000fe2000f8e02ff */
[----:B------:R-:W-:Y:S02]  /*2950*/  ISETP.GE.OR P0, PT, R9, UR8, P0 ;  /* 0x0000000809007c0c */ /* 0x000fe40008706670 */
[----:B------:R-:W-:Y:S01]  /*2960*/  LOP3.LUT R4, R3, 0x6, R4, 0xf8, !PT ;  /* 0x0000000603047812 */ /* 0x000fe200078ef804 */
[----:B------:R-:W-:Y:S01]  /*2970*/  IMAD R11, R43, UR7, R0 ;  /* 0x000000072b0b7c24 */ /* 0x000fe2000f8e0200 */
[----:B------:R-:W-:Y:S01]  /*2980*/  IADD3 R0, RZ, -R7, -R46 ;  /* 0x80000007ff007210 */ /* 0x000fe20007ffe82e */
[----:B------:R-:W-:Y:S01]  /*2990*/  IMAD.IADD R3, R8, 0x1, -R3 ;  /* 0x0000000108037824 */ /* 0x000fe200078e0a03 */
[----:B------:R-:W-:-:S03]  /*29a0*/  SHF.R.S32.HI R5, RZ, 0x1f, R4 ;  /* 0x0000001fff057819 */ /* 0x000fc60000011404 */
[----:B------:R-:W-:Y:S02]  /*29b0*/  IMAD R0, R45, -0x40, R0 ;  /* 0xffffffc02d007824 */ /* 0x000fe400078e0200 */
[----:B------:R-:W-:-:S03]  /*29c0*/  IMAD.WIDE.U32 R6, R43, UR6, R4 ;  /* 0x000000062b067c25 */ /* 0x000fc6000f8e0004 */
[----:B------:R-:W-:Y:S01]  /*29d0*/  IADD3 R64, -R9, UR8, R0 ;  /* 0x0000000809407c10 */ /* 0x000fe2000fffe100 */
[----:B------:R-:W-:Y:S02]  /*29e0*/  IMAD.IADD R7, R7, 0x1, R11 ;  /* 0x0000000107077824 */ /* 0x000fe400078e020b */
[----:B------:R-:W-:Y:S01]  /*29f0*/  IMAD.MOV.U32 R0, RZ, RZ, -0x1 ;  /* 0xffffffffff007424 */ /* 0x000fe200078e00ff */
[----:B------:R-:W-:Y:S06]  /*2a00*/  @P0 BRA `(.L_x_34) ;  /* 0x0000001400600947 */ /* 0x000fec0003800000 */
[----:B------:R-:W0:Y:S01]  /*2a10*/  LDC.64 R10, c[0x0][0x5c8] ;  /* 0x00017200ff0a7b82 */ /* 0x000e220000000a00 */
[----:B-----5:R-:W-:Y:S01]  /*2a20*/  FSETP.NEU.AND P1, PT, R44, RZ, PT ;  /* 0x000000ff2c00720b */ /* 0x020fe20003f2d000 */
[----:B------:R-:W-:Y:S01]  /*2a30*/  IMAD.WIDE R12, R47, 0x100, R40 ;  /* 0x000001002f0c7825 */ /* 0x000fe200078e0228 */
[----:B------:R-:W-:Y:S01]  /*2a40*/  ISETP.GT.AND P2, PT, R64, RZ, PT ;  /* 0x000000ff4000720c */ /* 0x000fe20003f44270 */
[----:B------:R-:W-:Y:S03]  /*2a50*/  BSSY B0, `(.L_x_34) ;  /* 0x0000153000007945 */ /* 0x000fe60003800000 */
[----:B------:R-:W-:Y:S01]  /*2a60*/  ISETP.GT.AND P0, PT, R3, RZ, P2 ;  /* 0x000000ff0300720c */ /* 0x000fe20001704270 */
[-C--:B0-----:R-:W-:Y:S02]  /*2a70*/  IMAD R8, R13, R10.reuse, RZ ;  /* 0x0000000a0d087224 */ /* 0x081fe400078e02ff */
[----:B------:R-:W-:-:S04]  /*2a80*/  IMAD.WIDE.U32 R54, R12, R10, R6 ;  /* 0x0000000a0c367225 */ /* 0x000fc800078e0006 */
[----:B------:R-:W-:-:S04]  /*2a90*/  IMAD R7, R12, R11, R8 ;  /* 0x0000000b0c077224 */ /* 0x000fc800078e0208 */
[----:B------:R-:W-:Y:S01]  /*2aa0*/  IMAD.IADD R57, R55, 0x1, R7 ;  /* 0x0000000137397824 */ /* 0x000fe200078e0207 */
[----:B------:R-:W-:Y:S06]  /*2ab0*/  @!P1 BRA `(.L_x_35) ;  /* 0x0000000c00d49947 */ /* 0x000fec0003800000 */
[----:B------:R-:W0:Y:S01]  /*2ac0*/  LDC.64 R8, c[0x0][0x5b8] ;  /* 0x00016e00ff087b82 */ /* 0x000e220000000a00 */
[----:B------:R-:W-:-:S07]  /*2ad0*/  ULDC.64 UR4, c[0x0][0x5c0] ;  /* 0x0001700000047ab9 */ /* 0x000fce0000000a00 */
[----:B------:R-:W1:Y:S08]  /*2ae0*/  LDC.64 R14, c[0x0][0x5b0] ;  /* 0x00016c00ff0e7b82 */ /* 0x000e700000000a00 */
[----:B------:R-:W2:Y:S01]  /*2af0*/  LDC.64 R6, c[0x0][0x5a8] ;  /* 0x00016a00ff067b82 */ /* 0x000ea20000000a00 */
[-C--:B0-----:R-:W-:Y:S02]  /*2b00*/  IMAD R20, R21, R8.reuse, RZ ;  /* 0x0000000815147224 */ /* 0x081fe400078e02ff */
[----:B------:R-:W-:-:S04]  /*2b10*/  IMAD.WIDE.U32 R48, R43, R8, R4 ;  /* 0x000000082b307225 */ /* 0x000fc800078e0004 */
[----:B------:R-:W-:Y:S02]  /*2b20*/  IMAD R67, R43, R9, R20 ;  /* 0x000000092b437224 */ /* 0x000fe400078e0214 */
[-C--:B-1----:R-:W-:Y:S02]  /*2b30*/  IMAD R9, R13, R14.reuse, RZ ;  /* 0x0000000e0d097224 */ /* 0x082fe400078e02ff */
[----:B------:R-:W-:Y:S02]  /*2b40*/  IMAD.IADD R21, R49, 0x1, R67 ;  /* 0x0000000131157824 */ /* 0x000fe400078e0243 */
[----:B------:R-:W-:Y:S02]  /*2b50*/  IMAD.MOV.U32 R20, RZ, RZ, R48 ;  /* 0x000000ffff147224 */ /* 0x000fe400078e0030 */
[C---:B------:R-:W-:Y:S02]  /*2b60*/  IMAD R69, R12.reuse, R15, R9 ;  /* 0x0000000f0c457224 */ /* 0x040fe400078e0209 */
[----:B------:R-:W-:-:S04]  /*2b70*/  IMAD.WIDE.U32 R50, R12, R14, R20 ;  /* 0x0000000e0c327225 */ /* 0x000fc800078e0014 */
[----:B------:R-:W-:Y:S01]  /*2b80*/  IMAD.IADD R9, R51, 0x1, R69 ;  /* 0x0000000133097824 */ /* 0x000fe200078e0245 */
[----:B--2---:R-:W-:-:S04]  /*2b90*/  LEA R52, P1, R50, R6, 0x1 ;  /* 0x0000000632347211 */ /* 0x004fc800078208ff */
[----:B------:R-:W-:-:S05]  /*2ba0*/  LEA.HI.X R53, R50, R7, R9, 0x1, P1 ;  /* 0x0000000732357211 */ /* 0x000fca00008f0c09 */
[----:B------:R-:W2:Y:S01]  /*2bb0*/  @P0 LDG.E.LTC128B.U16 R9, desc[UR36][R52.64] ;  /* 0x0000002434090981 */ /* 0x000ea2000c1e1520 */
[----:B------:R-:W-:Y:S01]  /*2bc0*/  LEA R56, P1, R54, UR4, 0x1 ;  /* 0x0000000436387c11 */ /* 0x000fe2000f8208ff */
[----:B------:R-:W-:Y:S01]  /*2bd0*/  IMAD.WIDE.U32 R50, R12, R14, R4 ;  /* 0x0000000e0c327225 */ /* 0x000fe200078e0004 */
[----:B------:R-:W-:Y:S02]  /*2be0*/  BSSY B1, `(.L_x_36) ;  /* 0x0000011000017945 */ /* 0x000fe40003800000 */
[----:B------:R-:W-:Y:S01]  /*2bf0*/  LEA.HI.X R57, R54, UR5, R57, 0x1, P1 ;  /* 0x0000000536397c11 */ /* 0x000fe200088f0c39 */
[----:B------:R-:W-:Y:S01]  /*2c00*/  IMAD.IADD R51, R69, 0x1, R51 ;  /* 0x0000000145337824 */ /* 0x000fe200078e0233 */
[----:B------:R-:W-:Y:S01]  /*2c10*/  ISETP.GT.AND P1, PT, R3, 0x1, P2 ;  /* 0x000000010300780c */ /* 0x000fe20001724270 */
[----:B------:R-:W-:-:S03]  /*2c20*/  IMAD.WIDE.U32 R50, R43, R8, R50 ;  /* 0x000000082b327225 */ /* 0x000fc600078e0032 */
[----:B------:R-:W-:Y:S01]  /*2c30*/  LEA R54, P3, R50, R6, 0x1 ;  /* 0x0000000632367211 */ /* 0x000fe200078608ff */
[----:B--2---:R-:W-:-:S04]  /*2c40*/  IMAD.U32 R47, R9, 0x10000, RZ ;  /* 0x00010000092f7824 */ /* 0x004fc800078e00ff */
[----:B------:R-:W-:-:S04]  /*2c50*/  FMUL R47, R47, R44 ;  /* 0x0000002c2f2f7220 */ /* 0x000fc80000400000 */
[----:B------:R-:W-:Y:S01]  /*2c60*/  FFMA R47, R32, R42, R47 ;  /* 0x0000002a202f7223 */ /* 0x000fe2000000002f */
[----:B------:R-:W-:Y:S01]  /*2c70*/  IMAD.IADD R32, R67, 0x1, R51 ;  /* 0x0000000143207824 */ /* 0x000fe200078e0233 */
[----:B------:R-:W-:-:S03]  /*2c80*/  SHF.L.U64.HI R51, R14, 0x3, R15 ;  /* 0x000000030e337819 */ /* 0x000fc6000001020f */
[----:B------:R-:W-:Y:S02]  /*2c90*/  F2FP.BF16.F32.PACK_AB R47, RZ, R47 ;  /* 0x0000002fff2f723e */ /* 0x000fe400000010ff */
[----:B------:R-:W-:Y:S01]  /*2ca0*/  LEA.HI.X R55, R50, R7, R32, 0x1, P3 ;  /* 0x0000000732377211 */ /* 0x000fe200018f0c20 */
[----:B------:R-:W-:Y:S02]  /*2cb0*/  IMAD.SHL.U32 R50, R14, 0x8, RZ ;  /* 0x000000080e327824 */ /* 0x000fe400078e00ff */
[----:B------:R0:W-:Y:S01]  /*2cc0*/  @P0 STG.E.U16 desc[UR36][R56.64], R47 ;  /* 0x0000002f38000986 */ /* 0x0001e2000c101524 */
[----:B------:R-:W-:Y:S05]  /*2cd0*/  @!P1 BRA `(.L_x_37) ;  /* 0x0000000000049947 */ /* 0x000fea0003800000 */
[----:B------:R1:W5:Y:S02]  /*2ce0*/  LDG.E.LTC128B.U16 R9, desc[UR36][R54.64+0x2] ;  /* 0x0000022436097981 */ /* 0x000364000c1e1520 */
.L_x_37:
[----:B------:R-:W-:Y:S05]  /*2cf0*/  BSYNC B1 ;  /* 0x0000000000017941 */ /* 0x000fea0003800000 */
.L_x_36:
[----:B0----5:R-:W-:Y:S01]  /*2d00*/  IMAD.U32 R47, R9, 0x10000, RZ ;  /* 0x00010000092f7824 */ /* 0x021fe200078e00ff */
[----:B------:R-:W-:Y:S01]  /*2d10*/  ISETP.GT.AND P0, PT, R64, 0x8, PT ;  /* 0x000000084000780c */ /* 0x000fe20003f04270 */
[----:B------:R-:W-:-:S04]  /*2d20*/  IMAD.WIDE.U32 R58, R12, R14, R50 ;  /* 0x0000000e0c3a7225 */ /* 0x000fc800078e0032 */
[----:B------:R-:W-:Y:S01]  /*2d30*/  FMUL R32, R47, R44 ;  /* 0x0000002c2f207220 */ /* 0x000fe20000400000 */
[----:B------:R-:W-:Y:S01]  /*2d40*/  ISETP.GT.AND P3, PT, R3, RZ, P0 ;  /* 0x000000ff0300720c */ /* 0x000fe20000764270 */
[----:B------:R-:W-:Y:S01]  /*2d50*/  IMAD.IADD R71, R69, 0x1, R59 ;  /* 0x0000000145477824 */ /* 0x000fe200078e023b */
[----:B------:R-:W-:Y:S01]  /*2d60*/  IADD3 R47, P4, R48, R58, RZ ;  /* 0x0000003a302f7210 */ /* 0x000fe20007f9e0ff */
[----:B------:R-:W-:-:S04]  /*2d70*/  FFMA R33, R33, R42, R32 ;  /* 0x0000002a21217223 */ /* 0x000fc80000000020 */
[----:B------:R-:W-:Y:S01]  /*2d80*/  IMAD.X R52, R71, 0x1, R21, P4 ;  /* 0x0000000147347824 */ /* 0x000fe200020e0615 */
[C---:B------:R-:W-:Y:S02]  /*2d90*/  LEA R32, P4, R47.reuse, R6, 0x1 ;  /* 0x000000062f207211 */ /* 0x040fe400078808ff */
[----:B------:R-:W-:Y:S02]  /*2da0*/  F2FP.BF16.F32.PACK_AB R53, RZ, R33 ;  /* 0x00000021ff35723e */ /* 0x000fe400000010ff */
[----:B------:R-:W-:Y:S02]  /*2db0*/  LEA.HI.X R33, R47, R7, R52, 0x1, P4 ;  /* 0x000000072f217211 */ /* 0x000fe400020f0c34 */
[----:B------:R-:W-:Y:S01]  /*2dc0*/  PRMT R47, R9, 0x7610, R47 ;  /* 0x00007610092f7816 */ /* 0x000fe2000000002f */
[----:B------:R0:W-:Y:S05]  /*2dd0*/  @P1 STG.E.U16 desc[UR36][R56.64+0x2], R53 ;  /* 0x0000023538001986 */ /* 0x0001ea000c101524 */
[----:B------:R2:W3:Y:S01]  /*2de0*/  @P3 LDG.E.LTC128B.U16 R47, desc[UR36][R32.64] ;  /* 0x00000024202f3981 */ /* 0x0004e2000c1e1520 */
[C---:B------:R-:W-:Y:S01]  /*2df0*/  IMAD.SHL.U32 R63, R10.reuse, 0x10, RZ ;  /* 0x000000100a3f7824 */ /* 0x040fe200078e00ff */
[----:B------:R-:W-:Y:S01]  /*2e00*/  SHF.L.U64.HI R65, R10, 0x4, R11 ;  /* 0x000000040a417819 */ /* 0x000fe2000001020b */
[----:B------:R-:W-:Y:S01]  /*2e10*/  BSSY B1, `(.L_x_38) ;  /* 0x0000011000017945 */ /* 0x000fe20003800000 */
[----:B------:R-:W-:-:S02]  /*2e20*/  IADD3 R52, P1, R4, R58, RZ ;  /* 0x0000003a04347210 */ /* 0x000fc40007f3e0ff */
[----:B------:R-:W-:-:S03]  /*2e30*/  IADD3 R60, P4, R63, R56, RZ ;  /* 0x000000383f3c7210 */ /* 0x000fc60007f9e0ff */
[----:B0-----:R-:W-:Y:S01]  /*2e40*/  IMAD.X R53, R5, 0x1, R71, P1 ;  /* 0x0000000105357824 */ /* 0x001fe200008e0647 */
[----:B------:R-:W-:Y:S01]  /*2e50*/  ISETP.GT.AND P1, PT, R3, 0x1, P0 ;  /* 0x000000010300780c */ /* 0x000fe20000724270 */
[----:B------:R-:W-:Y:S02]  /*2e60*/  IMAD.X R61, R65, 0x1, R57, P4 ;  /* 0x00000001413d7824 */ /* 0x000fe400020e0639 */
[----:B------:R-:W-:-:S03]  /*2e70*/  IMAD.WIDE.U32 R52, R43, R8, R52 ;  /* 0x000000082b347225 */ /* 0x000fc600078e0034 */
[----:B--2---:R-:W-:Y:S01]  /*2e80*/  LEA R32, P5, R52, R6, 0x1 ;  /* 0x0000000634207211 */ /* 0x004fe200078a08ff */
[----:B---3--:R-:W-:-:S04]  /*2e90*/  IMAD.U32 R9, R47, 0x10000, RZ ;  /* 0x000100002f097824 */ /* 0x008fc800078e00ff */
[----:B------:R-:W-:-:S04]  /*2ea0*/  FMUL R9, R9, R44 ;  /* 0x0000002c09097220 */ /* 0x000fc80000400000 */
[----:B------:R-:W-:Y:S01]  /*2eb0*/  FFMA R9, R34, R42, R9 ;  /* 0x0000002a22097223 */ /* 0x000fe20000000009 */
[----:B------:R-:W-:-:S04]  /*2ec0*/  IMAD.IADD R34, R67, 0x1, R53 ;  /* 0x0000000143227824 */ /* 0x000fc800078e0235 */
[----:B------:R-:W-:Y:S02]  /*2ed0*/  F2FP.BF16.F32.PACK_AB R9, RZ, R9 ;  /* 0x00000009ff09723e */ /* 0x000fe400000010ff */
[----:B------:R-:W-:-:S03]  /*2ee0*/  LEA.HI.X R33, R52, R7, R34, 0x1, P5 ;  /* 0x0000000734217211 */ /* 0x000fc600028f0c22 */
[----:B------:R0:W-:Y:S01]  /*2ef0*/  @P3 STG.E.U16 desc[UR36][R60.64], R9 ;  /* 0x000000093c003986 */ /* 0x0001e2000c101524 */
[----:B------:R-:W-:Y:S05]  /*2f00*/  @!P1 BRA `(.L_x_39) ;  /* 0x0000000000049947 */ /* 0x000fea0003800000 */
[----:B------:R2:W5:Y:S02]  /*2f10*/  LDG.E.LTC128B.U16 R47, desc[UR36][R32.64+0x2] ;  /* 0x00000224202f7981 */ /* 0x000564000c1e1520 */
.L_x_39:
[----:B------:R-:W-:Y:S05]  /*2f20*/  BSYNC B1 ;  /* 0x0000000000017941 */ /* 0x000fea0003800000 */
.L_x_38:
[----:B0----5:R-:W-:Y:S01]  /*2f30*/  IMAD.U32 R9, R47, 0x10000, RZ ;  /* 0x000100002f097824 */ /* 0x021fe200078e00ff */
[----:B------:R-:W-:Y:S01]  /*2f40*/  ISETP.GT.AND P3, PT, R3, 0x8, P2 ;  /* 0x000000080300780c */ /* 0x000fe20001764270 */
[----:B------:R-:W-:Y:S02]  /*2f50*/  BSSY B1, `(.L_x_40) ;  /* 0x0000007000017945 */ /* 0x000fe40003800000 */
[----:B------:R-:W-:-:S04]  /*2f60*/  FMUL R34, R9, R44 ;  /* 0x0000002c09227220 */ /* 0x000fc80000400000 */
[----:B------:R-:W-:-:S05]  /*2f70*/  FFMA R34, R35, R42, R34 ;  /* 0x0000002a23227223 */ /* 0x000fca0000000022 */
[----:B------:R-:W-:-:S05]  /*2f80*/  F2FP.BF16.F32.PACK_AB R34, RZ, R34 ;  /* 0x00000022ff22723e */ /* 0x000fca00000010ff */
[----:B------:R0:W-:Y:S01]  /*2f90*/  @P1 STG.E.U16 desc[UR36][R60.64+0x2], R34 ;  /* 0x000002223c001986 */ /* 0x0001e2000c101524 */
[----:B------:R-:W-:Y:S05]  /*2fa0*/  @!P3 BRA `(.L_x_41) ;  /* 0x000000000004b947 */ /* 0x000fea0003800000 */
[----:B------:R3:W5:Y:S02]  /*2fb0*/  LDG.E.LTC128B.U16 R47, desc[UR36][R54.64+0x10] ;  /* 0x00001024362f7981 */ /* 0x000764000c1e1520 */
.L_x_41:
[----:B------:R-:W-:Y:S05]  /*2fc0*/  BSYNC B1 ;  /* 0x0000000000017941 */ /* 0x000fea0003800000 */
.L_x_40:
[----:B-----5:R-:W-:Y:S01]  /*2fd0*/  IMAD.U32 R9, R47, 0x10000, RZ ;  /* 0x000100002f097824 */ /* 0x020fe200078e00ff */
        /* <DEDUP_REMOVED lines=8> */
.L_x_43:
[----:B------:R-:W-:Y:S05]  /*3060*/  BSYNC B1 ;  /* 0x0000000000017941 */ /* 0x000fea0003800000 */
.L_x_42:
[----:B----45:R-:W-:Y:S01]  /*3070*/  IMAD.U32 R9, R47, 0x10000, RZ ;  /* 0x000100002f097824 */ /* 0x030fe200078e00ff */
[----:B------:R-:W-:Y:S01]  /*3080*/  ISETP.GT.AND P3, PT, R3, 0x8, P0 ;  /* 0x000000080300780c */ /* 0x000fe20000764270 */
[----:B------:R-:W-:Y:S02]  /*3090*/  BSSY B1, `(.L_x_44) ;  /* 0x0000007000017945 */ /* 0x000fe40003800000 */
[----:B0-----:R-:W-:-:S04]  /*30a0*/  FMUL R34, R9, R44 ;  /* 0x0000002c09227220 */ /* 0x001fc80000400000 */
[----:B------:R-:W-:-:S05]  /*30b0*/  FFMA R34, R37, R42, R34 ;  /* 0x0000002a25227223 */ /* 0x000fca0000000022 */
[----:B------:R-:W-:-:S05]  /*30c0*/  F2FP.BF16.F32.PACK_AB R34, RZ, R34 ;  /* 0x00000022ff22723e */ /* 0x000fca00000010ff */
[----:B------:R0:W-:Y:S01]  /*30d0*/  @P2 STG.E.U16 desc[UR36][R56.64+0x12], R34 ;  /* 0x0000122238002986 */ /* 0x0001e2000c101524 */
[----:B------:R-:W-:Y:S05]  /*30e0*/  @!P3 BRA `(.L_x_45) ;  /* 0x000000000004b947 */ /* 0x000fea0003800000 */
[----:B------:R4:W5:Y:S02]  /*30f0*/  LDG.E.LTC128B.U16 R47, desc[UR36][R32.64+0x10] ;  /* 0x00001024202f7981 */ /* 0x000964000c1e1520 */
.L_x_45:
[----:B------:R-:W-:Y:S05]  /*3100*/  BSYNC B1 ;  /* 0x0000000000017941 */ /* 0x000fea0003800000 */
.L_x_44:
        /* <DEDUP_REMOVED lines=9> */
.L_x_47:
[----:B------:R-:W-:Y:S05]  /*31a0*/  BSYNC B1 ;  /* 0x0000000000017941 */ /* 0x000fea0003800000 */
.L_x_46:
[----:B0-2-4-:R-:W-:Y:S01]  /*31b0*/  IMAD.MOV.U32 R32, RZ, RZ, R58 ;  /* 0x000000ffff207224 */ /* 0x015fe200078e003a */
[----:B------:R-:W-:Y:S01]  /*31c0*/  ISETP.GT.AND P0, PT, R64, 0x80, PT ;  /* 0x000000804000780c */ /* 0x000fe20003f04270 */
[----:B------:R-:W-:Y:S02]  /*31d0*/  IMAD.MOV.U32 R33, RZ, RZ, R71 ;  /* 0x000000ffff217224 */ /* 0x000fe400078e0047 */
[----:B-----5:R-:W-:Y:S01]  /*31e0*/  IMAD.U32 R9, R47, 0x10000, RZ ;  /* 0x000100002f097824 */ /* 0x020fe200078e00ff */
[----:B------:R-:W-:Y:S01]  /*31f0*/  ISETP.GT.AND P2, PT, R3, RZ, P0 ;  /* 0x000000ff0300720c */ /* 0x000fe20000744270 */
[----:B------:R-:W-:-:S04]  /*3200*/  IMAD.WIDE.U32 R52, R14, 0x78, R32 ;  /* 0x000000780e347825 */ /* 0x000fc800078e0020 */
[----:B------:R-:W-:Y:S01]  /*3210*/  FMUL R32, R9, R44 ;  /* 0x0000002c09207220 */ /* 0x000fe20000400000 */
[----:B------:R-:W-:Y:S01]  /*3220*/  IMAD R15, R15, 0x78, RZ ;  /* 0x000000780f0f7824 */ /* 0x000fe200078e02ff */
[----:B------:R-:W-:Y:S02]  /*3230*/  IADD3 R9, P3, R48, R52, RZ ;  /* 0x0000003430097210 */ /* 0x000fe40007f7e0ff */
[----:B------:R-:W-:Y:S01]  /*3240*/  FFMA R39, R39, R42, R32 ;  /* 0x0000002a27277223 */ /* 0x000fe20000000020 */
[----:B------:R-:W-:-:S04]  /*3250*/  IMAD.IADD R57, R53, 0x1, R15 ;  /* 0x0000000135397824 */ /* 0x000fc800078e020f */
[----:B------:R-:W-:Y:S01]  /*3260*/  F2FP.BF16.F32.PACK_AB R39, RZ, R39 ;  /* 0x00000027ff27723e */ /* 0x000fe200000010ff */
[----:B------:R-:W-:Y:S01]  /*3270*/  IMAD.X R34, R57, 0x1, R21, P3 ;  /* 0x0000000139227824 */ /* 0x000fe200018e0615 */
[----:B------:R-:W-:-:S03]  /*3280*/  LEA R32, P3, R9, R6, 0x1 ;  /* 0x0000000609207211 */ /* 0x000fc600078608ff */
[----:B------:R0:W-:Y:S01]  /*3290*/  @P1 STG.E.U16 desc[UR36][R60.64+0x12], R39 ;  /* 0x000012273c001986 */ /* 0x0001e2000c101524 */
[----:B------:R-:W-:-:S05]  /*32a0*/  LEA.HI.X R33, R9, R7, R34, 0x1, P3 ;  /* 0x0000000709217211 */ /* 0x000fca00018f0c22 */
[----:B------:R2:W4:Y:S01]  /*32b0*/  @P2 LDG.E.LTC128B.U16 R47, desc[UR36][R32.64] ;  /* 0x00000024202f2981 */ /* 0x000522000c1e1520 */
[----:B------:R-:W-:Y:S01]  /*32c0*/  IMAD.WIDE.U32 R34, R14, 0x78, R50 ;  /* 0x000000780e227825 */ /* 0x000fe200078e0032 */
[----:B------:R-:W-:Y:S01]  /*32d0*/  ISETP.GT.AND P3, PT, R3, 0x1, P0 ;  /* 0x000000010300780c */ /* 0x000fe20000764270 */
[----:B------:R-:W-:Y:S02]  /*32e0*/  BSSY B1, `(.L_x_48) ;  /* 0x0000016000017945 */ /* 0x000fe40003800000 */
[----:B-1-3--:R-:W-:Y:S02]  /*32f0*/  IMAD R55, R11, 0xf0, RZ ;  /* 0x000000f00b377824 */ /* 0x00afe400078e02ff */
[----:B0-----:R-:W-:Y:S01]  /*3300*/  IMAD.WIDE.U32 R60, R10, 0xf0, R60 ;  /* 0x000000f00a3c7825 */ /* 0x001fe200078e003c */
[----:B--2---:R-:W-:-:S03]  /*3310*/  IADD3 R32, P4, R50, R34, RZ ;  /* 0x0000002232207210 */ /* 0x004fc60007f9e0ff */
[----:B------:R-:W-:Y:S02]  /*3320*/  IMAD.IADD R35, R15, 0x1, R35 ;  /* 0x000000010f237824 */ /* 0x000fe400078e0223 */
[----:B------:R-:W-:Y:S02]  /*3330*/  IMAD.IADD R11, R61, 0x1, R55 ;  /* 0x000000013d0b7824 */ /* 0x000fe400078e0237 */
[----:B------:R-:W-:-:S03]  /*3340*/  IMAD.WIDE.U32 R36, R12, R14, R34 ;  /* 0x0000000e0c247225 */ /* 0x000fc600078e0022 */
[----:B------:R-:W-:-:S04]  /*3350*/  IADD3 R36, P1, R4, R36, RZ ;  /* 0x0000002404247210 */ /* 0x000fc80007f3e0ff */
[----:B------:R-:W-:-:S03]  /*3360*/  IADD3.X R37, R5, R69, R37, P1, !PT ;  /* 0x0000004505257210 */ /* 0x000fc60000ffe425 */
[----:B------:R-:W-:-:S03]  /*3370*/  IMAD.WIDE.U32 R36, R43, R8, R36 ;  /* 0x000000082b247225 */ /* 0x000fc600078e0024 */
[----:B------:R-:W-:Y:S01]  /*3380*/  LEA R38, P1, R36, R6, 0x1 ;  /* 0x0000000624267211 */ /* 0x000fe200078208ff */
[----:B----4-:R-:W-:-:S04]  /*3390*/  IMAD.U32 R9, R47, 0x10000, RZ ;  /* 0x000100002f097824 */ /* 0x010fc800078e00ff */
[----:B------:R-:W-:-:S04]  /*33a0*/  FMUL R9, R9, R44 ;  /* 0x0000002c09097220 */ /* 0x000fc80000400000 */
[----:B------:R-:W-:-:S05]  /*33b0*/  FFMA R9, R24, R42, R9 ;  /* 0x0000002a18097223 */ /* 0x000fca0000000009 */
[----:B------:R-:W-:Y:S01]  /*33c0*/  F2FP.BF16.F32.PACK_AB R10, RZ, R9 ;  /* 0x00000009ff0a723e */ /* 0x000fe200000010ff */
[----:B------:R-:W-:-:S03]  /*33d0*/  IMAD.IADD R9, R67, 0x1, R37 ;  /* 0x0000000143097824 */ /* 0x000fc600078e0225 */
[----:B------:R-:W-:Y:S01]  /*33e0*/  PRMT R15, R10, 0x7610, R15 ;  /* 0x000076100a0f7816 */ /* 0x000fe2000000000f */
[----:B------:R-:W-:Y:S01]  /*33f0*/  @P2 IMAD.MOV.U32 R10, RZ, RZ, R60 ;  /* 0x000000ffff0a2224 */ /* 0x000fe200078e003c */
[----:B------:R-:W-:-:S04]  /*3400*/  LEA.HI.X R39, R36, R7, R9, 0x1, P1 ;  /* 0x0000000724277211 */ /* 0x000fc800008f0c09 */
[----:B------:R0:W-:Y:S01]  /*3410*/  @P2 STG.E.U16 desc[UR36][R10.64], R15 ;  /* 0x0000000f0a002986 */ /* 0x0001e2000c101524 */
[----:B------:R-:W-:Y:S05]  /*3420*/  @!P3 BRA `(.L_x_49) ;  /* 0x000000000004b947 */ /* 0x000fea0003800000 */
[----:B------:R1:W5:Y:S02]  /*3430*/  LDG.E.LTC128B.U16 R47, desc[UR36][R38.64+0x2] ;  /* 0x00000224262f7981 */ /* 0x000364000c1e1520 */
.L_x_49:
[----:B------:R-:W-:Y:S05]  /*3440*/  BSYNC B1 ;  /* 0x0000000000017941 */ /* 0x000fea0003800000 */
.L_x_48:
[----:B-----5:R-:W-:Y:S01]  /*3450*/  IMAD.U32 R9, R47, 0x10000, RZ ;  /* 0x000100002f097824 */ /* 0x020fe200078e00ff */
[----:B------:R-:W-:Y:S01]  /*3460*/  ISETP.GT.AND P1, PT, R64, 0x88, PT ;  /* 0x000000884000780c */ /* 0x000fe20003f24270 */
[----:B------:R-:W-:Y:S01]  /*3470*/  @P3 IMAD.MOV.U32 R24, RZ, RZ, R60 ;  /* 0x000000ffff183224 */ /* 0x000fe200078e003c */
[----:B------:R-:W-:Y:S01]  /*3480*/  BSSY B1, `(.L_x_50) ;  /* 0x0000010000017945 */ /* 0x000fe20003800000 */
[----:B------:R-:W-:Y:S01]  /*3490*/  FMUL R20, R9, R44 ;  /* 0x0000002c09147220 */ /* 0x000fe20000400000 */
[----:B------:R-:W-:Y:S01]  /*34a0*/  IMAD.X R33, R35, 0x1, R51, P4 ;  /* 0x0000000123217824 */ /* 0x000fe200020e0633 */
[----:B------:R-:W-:Y:S02]  /*34b0*/  IADD3 R48, P2, P4, R48, R52, R50 ;  /* 0x0000003430307210 */ /* 0x000fe40007c5e032 */
[----:B------:R-:W-:Y:S01]  /*34c0*/  FFMA R20, R25, R42, R20 ;  /* 0x0000002a19147223 */ /* 0x000fe20000000014 */
[----:B------:R-:W-:Y:S01]  /*34d0*/  @P3 IMAD.MOV.U32 R25, RZ, RZ, R11 ;  /* 0x000000ffff193224 */ /* 0x000fe200078e000b */
[----:B------:R-:W-:Y:S01]  /*34e0*/  IADD3.X R21, R21, R57, R51, P2, P4 ;  /* 0x0000003915157210 */ /* 0x000fe200017e8433 */
[----:B0-----:R-:W-:Y:S01]  /*34f0*/  IMAD.WIDE.U32 R14, R12, R14, R32 ;  /* 0x0000000e0c0e7225 */ /* 0x001fe200078e0020 */
[----:B------:R-:W-:-:S02]  /*3500*/  ISETP.GT.AND P2, PT, R3, RZ, P1 ;  /* 0x000000ff0300720c */ /* 0x000fc40000f44270 */
[----:B------:R-:W-:Y:S02]  /*3510*/  F2FP.BF16.F32.PACK_AB R9, RZ, R20 ;  /* 0x00000014ff09723e */ /* 0x000fe400000010ff */
[----:B------:R-:W-:Y:S02]  /*3520*/  LEA R12, P4, R48, R6, 0x1 ;  /* 0x00000006300c7211 */ /* 0x000fe400078808ff */
[----:B------:R-:W-:Y:S01]  /*3530*/  IADD3 R20, P5, R4, R14, RZ ;  /* 0x0000000e04147210 */ /* 0x000fe20007fbe0ff */
[----:B------:R0:W-:Y:S01]  /*3540*/  @P3 STG.E.U16 desc[UR36][R24.64+0x2], R9 ;  /* 0x0000020918003986 */ /* 0x0001e2000c101524 */
[----:B------:R-:W-:-:S05]  /*3550*/  LEA.HI.X R13, R48, R7, R21, 0x1, P4 ;  /* 0x00000007300d7211 */ /* 0x000fca00020f0c15 */
[----:B------:R-:W-:Y:S06]  /*3560*/  @!P2 BRA `(.L_x_51) ;  /* 0x000000000004a947 */ /* 0x000fec0003800000 */
[----:B------:R2:W5:Y:S02]  /*3570*/  LDG.E.LTC128B.U16 R47, desc[UR36][R12.64] ;  /* 0x000000240c2f7981 */ /* 0x000564000c1e1520 */
.L_x_51:
[----:B------:R-:W-:Y:S05]  /*3580*/  BSYNC B1 ;  /* 0x0000000000017941 */ /* 0x000fea0003800000 */
.L_x_50:
[----:B0----5:R-:W-:Y:S01]  /*3590*/  IMAD.U32 R9, R47, 0x10000, RZ ;  /* 0x000100002f097824 */ /* 0x021fe200078e00ff */
[----:B------:R-:W-:Y:S01]  /*35a0*/  IADD3.X R21, R5, R69, R15, P5, !PT ;  /* 0x0000004505157210 */ /* 0x000fe20002ffe40f */
[----:B------:R-:W-:Y:S01]  /*35b0*/  BSSY B1, `(.L_x_52) ;  /* 0x000000e000017945 */ /* 0x000fe20003800000 */
[----:B------:R-:W-:Y:S01]  /*35c0*/  IADD3 R4, P4, R63, R60, RZ ;  /* 0x0000003c3f047210 */ /* 0x000fe20007f9e0ff */
[----:B------:R-:W-:Y:S01]  /*35d0*/  FMUL R5, R9, R44 ;  /* 0x0000002c09057220 */ /* 0x000fe20000400000 */
[----:B------:R-:W-:Y:S01]  /*35e0*/  ISETP.GT.AND P3, PT, R3, 0x1, P1 ;  /* 0x000000010300780c */ /* 0x000fe20000f64270 */
[----:B------:R-:W-:-:S04]  /*35f0*/  IMAD.WIDE.U32 R8, R43, R8, R20 ;  /* 0x000000082b087225 */ /* 0x000fc800078e0014 */
[----:B------:R-:W-:Y:S01]  /*3600*/  FFMA R5, R26, R42, R5 ;  /* 0x0000002a1a057223 */ /* 0x000fe20000000005 */
[----:B------:R-:W-:Y:S01]  /*3610*/  IMAD.IADD R9, R67, 0x1, R9 ;  /* 0x0000000143097824 */ /* 0x000fe200078e0209 */
[----:B------:R-:W-:-:S03]  /*3620*/  LEA R6, P5, R8, R6, 0x1 ;  /* 0x0000000608067211 */ /* 0x000fc600078a08ff */
[----:B------:R-:W-:Y:S01]  /*3630*/  F2FP.BF16.F32.PACK_AB R10, RZ, R5 ;  /* 0x00000005ff0a723e */ /* 0x000fe200000010ff */
[----:B------:R-:W-:Y:S01]  /*3640*/  IMAD.X R5, R11, 0x1, R65, P4 ;  /* 0x000000010b057824 */ /* 0x000fe200020e0641 */
[----:B------:R-:W-:-:S04]  /*3650*/  LEA.HI.X R7, R8, R7, R9, 0x1, P5 ;  /* 0x0000000708077211 */ /* 0x000fc800028f0c09 */
[----:B------:R0:W-:Y:S01]  /*3660*/  @P2 STG.E.U16 desc[UR36][R4.64], R10 ;  /* 0x0000000a04002986 */ /* 0x0001e2000c101524 */
[----:B------:R-:W-:Y:S05]  /*3670*/  @!P3 BRA `(.L_x_53) ;  /* 0x000000000004b947 */ /* 0x000fea0003800000 */
[----:B------:R3:W5:Y:S02]  /*3680*/  LDG.E.LTC128B.U16 R47, desc[UR36][R6.64+0x2] ;  /* 0x00000224062f7981 */ /* 0x000764000c1e1520 */
.L_x_53:
[----:B------:R-:W-:Y:S05]  /*3690*/  BSYNC B1 ;  /* 0x0000000000017941 */ /* 0x000fea0003800000 */
.L_x_52:
        /* <DEDUP_REMOVED lines=9> */
.L_x_55:
[----:B------:R-:W-:Y:S05]  /*3730*/  BSYNC B1 ;  /* 0x0000000000017941 */ /* 0x000fea0003800000 */
.L_x_54:
[----:B0---45:R-:W-:Y:S01]  /*3740*/  IMAD.U32 R5, R47, 0x10000, RZ ;  /* 0x000100002f057824 */ /* 0x031fe200078e00ff */
[----:B------:R-:W-:Y:S01]  /*3750*/  ISETP.GT.AND P0, PT, R3, 0x9, P0 ;  /* 0x000000090300780c */ /* 0x000fe20000704270 */
[----:B------:R-:W-:Y:S02]  /*3760*/  BSSY B1, `(.L_x_56) ;  /* 0x000000a000017945 */ /* 0x000fe40003800000 */
[----:B------:R-:W-:-:S04]  /*3770*/  FMUL R5, R5, R44 ;  /* 0x0000002c05057220 */ /* 0x000fc80000400000 */
[----:B------:R-:W-:-:S05]  /*3780*/  FFMA R5, R28, R42, R5 ;  /* 0x0000002a1c057223 */ /* 0x000fca0000000005 */
[----:B------:R-:W-:Y:S01]  /*3790*/  F2FP.BF16.F32.PACK_AB R4, RZ, R5 ;  /* 0x00000005ff04723e */ /* 0x000fe200000010ff */
[----:B------:R-:W-:-:S03]  /*37a0*/  IMAD.IADD R5, R55, 0x1, R61 ;  /* 0x0000000137057824 */ /* 0x000fc600078e023d */
[----:B------:R-:W-:Y:S01]  /*37b0*/  PRMT R8, R4, 0x7610, R8 ;  /* 0x0000761004087816 */ /* 0x000fe20000000008 */
[----:B------:R-:W-:-:S05]  /*37c0*/  @P2 IMAD.MOV.U32 R4, RZ, RZ, R60 ;  /* 0x000000ffff042224 */ /* 0x000fca00078e003c */
[----:B------:R0:W-:Y:S01]  /*37d0*/  @P2 STG.E.U16 desc[UR36][R4.64+0x10], R8 ;  /* 0x0000100804002986 */ /* 0x0001e2000c101524 */
[----:B------:R-:W-:Y:S05]  /*37e0*/  @!P0 BRA `(.L_x_57) ;  /* 0x0000000000048947 */ /* 0x000fea0003800000 */
[----:B------:R4:W5:Y:S02]  /*37f0*/  LDG.E.LTC128B.U16 R47, desc[UR36][R38.64+0x12] ;  /* 0x00001224262f7981 */ /* 0x000964000c1e1520 */
.L_x_57:
[----:B------:R-:W-:Y:S05]  /*3800*/  BSYNC B1 ;  /* 0x0000000000017941 */ /* 0x000fea0003800000 */
.L_x_56:
[----:B-----5:R-:W-:Y:S01]  /*3810*/  IMAD.U32 R9, R47, 0x10000, RZ ;  /* 0x000100002f097824 */ /* 0x020fe200078e00ff */
[----:B------:R-:W-:Y:S01]  /*3820*/  ISETP.GT.AND P2, PT, R3, 0x8, P1 ;  /* 0x000000080300780c */ /* 0x000fe20000f44270 */
[----:B------:R-:W-:Y:S02]  /*3830*/  BSSY B1, `(.L_x_58) ;  /* 0x000000a000017945 */ /* 0x000fe40003800000 */
[----:B0-----:R-:W-:Y:S01]  /*3840*/  FMUL R8, R9, R44 ;  /* 0x0000002c09087220 */ /* 0x001fe20000400000 */
[----:B------:R-:W-:-:S03]  /*3850*/  @P0 IMAD.MOV.U32 R9, RZ, RZ, R5 ;  /* 0x000000ffff090224 */ /* 0x000fc600078e0005 */
[----:B------:R-:W-:-:S05]  /*3860*/  FFMA R8, R29, R42, R8 ;  /* 0x0000002a1d087223 */ /* 0x000fca0000000008 */
[----:B------:R-:W-:-:S04]  /*3870*/  F2FP.BF16.F32.PACK_AB R8, RZ, R8 ;  /* 0x00000008ff08723e */ /* 0x000fc800000010ff */
[----:B------:R-:W-:Y:S01]  /*3880*/  PRMT R10, R8, 0x7610, R10 ;  /* 0x00007610080a7816 */ /* 0x000fe2000000000a */
[----:B------:R-:W-:-:S05]  /*3890*/  @P0 IMAD.MOV.U32 R8, RZ, RZ, R60 ;  /* 0x000000ffff080224 */ /* 0x000fca00078e003c */
[----:B------:R0:W-:Y:S01]  /*38a0*/  @P0 STG.E.U16 desc[UR36][R8.64+0x12], R10 ;  /* 0x0000120a08000986 */ /* 0x0001e2000c101524 */
[----:B------:R-:W-:Y:S05]  /*38b0*/  @!P2 BRA `(.L_x_59) ;  /* 0x000000000004a947 */ /* 0x000fea0003800000 */
[----:B------:R0:W5:Y:S02]  /*38c0*/  LDG.E.LTC128B.U16 R47, desc[UR36][R6.64+0x10] ;  /* 0x00001024062f7981 */ /* 0x000164000c1e1520 */
.L_x_59:
[----:B------:R-:W-:Y:S05]  /*38d0*/  BSYNC B1 ;  /* 0x0000000000017941 */ /* 0x000fea0003800000 */
.L_x_58:
[----:B0----5:R-:W-:Y:S01]  /*38e0*/  IMAD.U32 R9, R47, 0x10000, RZ ;  /* 0x000100002f097824 */ /* 0x021fe200078e00ff */
[----:B------:R-:W-:Y:S01]  /*38f0*/  IADD3 R4, P0, R63, R60, RZ ;  /* 0x0000003c3f047210 */ /* 0x000fe20007f1e0ff */
[----:B------:R-:W-:Y:S01]  /*3900*/  BSSY B1, `(.L_x_60) ;  /* 0x0000009000017945 */ /* 0x000fe20003800000 */
[----:B------:R-:W-:Y:S01]  /*3910*/  ISETP.GT.AND P1, PT, R3, 0x9, P1 ;  /* 0x000000090300780c */ /* 0x000fe20000f24270 */
[----:B------:R-:W-:Y:S02]  /*3920*/  FMUL R9, R9, R44 ;  /* 0x0000002c09097220 */ /* 0x000fe40000400000 */
[----:B------:R-:W-:Y:S02]  /*3930*/  IMAD.X R5, R5, 0x1, R65, P0 ;  /* 0x0000000105057824 */ /* 0x000fe400000e0641 */
[----:B------:R-:W-:-:S05]  /*3940*/  FFMA R9, R30, R42, R9 ;  /* 0x0000002a1e097223 */ /* 0x000fca0000000009 */
[----:B------:R-:W-:-:S05]  /*3950*/  F2FP.BF16.F32.PACK_AB R9, RZ, R9 ;  /* 0x00000009ff09723e */ /* 0x000fca00000010ff */
[----:B------:R0:W-:Y:S01]  /*3960*/  @P2 STG.E.U16 desc[UR36][R4.64+0x10], R9 ;  /* 0x0000100904002986 */ /* 0x0001e2000c101524 */
[----:B------:R-:W-:Y:S05]  /*3970*/  @!P1 BRA `(.L_x_61) ;  /* 0x0000000000049947 */ /* 0x000fea0003800000 */
[----:B------:R0:W5:Y:S02]  /*3980*/  LDG.E.LTC128B.U16 R47, desc[UR36][R6.64+0x12] ;  /* 0x00001224062f7981 */ /* 0x000164000c1e1520 */
.L_x_61:
[----:B------:R-:W-:Y:S05]  /*3990*/  BSYNC B1 ;  /* 0x0000000000017941 */ /* 0x000fea0003800000 */
.L_x_60:
[----:B------:R-:W-:Y:S05]  /*39a0*/  @!P1 BRA `(.L_x_62) ;  /* 0x0000000400749947 */ /* 0x000fea0003800000 */
[----:B-----5:R-:W-:-:S04]  /*39b0*/  IMAD.U32 R47, R47, 0x10000, RZ ;  /* 0x000100002f2f7824 */ /* 0x020fc800078e00ff */
[----:B0--3--:R-:W-:-:S04]  /*39c0*/  FMUL R6, R47, R44 ;  /* 0x0000002c2f067220 */ /* 0x009fc80000400000 */
[----:B------:R-:W-:-:S05]  /*39d0*/  FFMA R6, R31, R42, R6 ;  /* 0x0000002a1f067223 */ /* 0x000fca0000000006 */
[----:B------:R-:W-:-:S05]  /*39e0*/  F2FP.BF16.F32.PACK_AB R6, RZ, R6 ;  /* 0x00000006ff06723e */ /* 0x000fca00000010ff */
[----:B------:R0:W-:Y:S01]  /*39f0*/  STG.E.U16 desc[UR36][R4.64+0x12], R6 ;  /* 0x0000120604007986 */ /* 0x0001e2000c101524 */
[----:B------:R-:W-:Y:S05]  /*3a00*/  BRA `(.L_x_62) ;  /* 0x00000004005c7947 */ /* 0x000fea0003800000 */
.L_x_35:
[----:B------:R-:W-:Y:S01]  /*3a10*/  ISETP.GT.AND P4, PT, R3, 0x1, P2 ;  /* 0x000000010300780c */ /* 0x000fe20001784270 */
[----:B------:R-:W-:Y:S01]  /*3a20*/  ULDC.64 UR4, c[0x0][0x5c0] ;  /* 0x0001700000047ab9 */ /* 0x000fe20000000a00 */
[-C--:B------:R-:W-:Y:S01]  /*3a30*/  FMUL R33, R33, R42.reuse ;  /* 0x0000002a21217220 */ /* 0x080fe20000400000 */
[----:B------:R-:W-:Y:S01]  /*3a40*/  LEA R6, P1, R54, UR4, 0x1 ;  /* 0x0000000436067c11 */ /* 0x000fe2000f8208ff */
[C---:B------:R-:W-:Y:S01]  /*3a50*/  IMAD.SHL.U32 R21, R10.reuse, 0x10, RZ ;  /* 0x000000100a157824 */ /* 0x040fe200078e00ff */
[----:B------:R-:W-:Y:S01]  /*3a60*/  SHF.L.U64.HI R15, R10, 0x4, R11 ;  /* 0x000000040a0f7819 */ /* 0x000fe2000001020b */
[-C--:B------:R-:W-:Y:S01]  /*3a70*/  FMUL R32, R32, R42.reuse ;  /* 0x0000002a20207220 */ /* 0x080fe20000400000 */
[----:B------:R-:W-:Y:S01]  /*3a80*/  LEA.HI.X R7, R54, UR5, R57, 0x1, P1 ;  /* 0x0000000536077c11 */ /* 0x000fe200088f0c39 */
[-C--:B------:R-:W-:Y:S01]  /*3a90*/  FMUL R34, R34, R42.reuse ;  /* 0x0000002a22227220 */ /* 0x080fe20000400000 */
[----:B------:R-:W-:Y:S01]  /*3aa0*/  F2FP.BF16.F32.PACK_AB R33, RZ, R33 ;  /* 0x00000021ff21723e */ /* 0x000fe200000010ff */
[-C--:B------:R-:W-:Y:S01]  /*3ab0*/  FMUL R35, R35, R42.reuse ;  /* 0x0000002a23237220 */ /* 0x080fe20000400000 */
[----:B------:R-:W-:Y:S01]  /*3ac0*/  ISETP.GT.AND P3, PT, R64, 0x8, PT ;  /* 0x000000084000780c */ /* 0x000fe20003f64270 */
[----:B------:R-:W-:Y:S01]  /*3ad0*/  FMUL R36, R36, R42 ;  /* 0x0000002a24247220 */ /* 0x000fe20000400000 */
[----:B------:R-:W-:Y:S01]  /*3ae0*/  F2FP.BF16.F32.PACK_AB R32, RZ, R32 ;  /* 0x00000020ff20723e */ /* 0x000fe200000010ff */
[----:B------:R0:W-:Y:S01]  /*3af0*/  @P4 STG.E.U16 desc[UR36][R6.64+0x2], R33 ;  /* 0x0000022106004986 */ /* 0x0001e2000c101524 */
[----:B------:R-:W-:Y:S01]  /*3b00*/  IADD3 R8, P4, R21, R6, RZ ;  /* 0x0000000615087210 */ /* 0x000fe20007f9e0ff */
[-C--:B------:R-:W-:Y:S01]  /*3b10*/  FMUL R37, R37, R42.reuse ;  /* 0x0000002a25257220 */ /* 0x080fe20000400000 */
[C---:B------:R-:W-:Y:S01]  /*3b20*/  ISETP.GT.AND P1, PT, R3.reuse, RZ, P3 ;  /* 0x000000ff0300720c */ /* 0x040fe20001f24270 */
[----:B------:R-:W-:Y:S01]  /*3b30*/  @P0 STG.E.U16 desc[UR36][R6.64], R32 ;  /* 0x0000002006000986 */ /* 0x000fe2000c101524 */
[----:B------:R-:W-:Y:S01]  /*3b40*/  ISETP.GT.AND P5, PT, R3, 0x1, P3 ;  /* 0x000000010300780c */ /* 0x000fe20001fa4270 */
[----:B------:R-:W-:Y:S01]  /*3b50*/  IMAD.X R9, R15, 0x1, R7, P4 ;  /* 0x000000010f097824 */ /* 0x000fe200020e0607 */
[----:B------:R-:W-:Y:S01]  /*3b60*/  ISETP.GT.AND P4, PT, R3, 0x8, P2 ;  /* 0x000000080300780c */ /* 0x000fe20001784270 */
[----:B------:R-:W-:Y:S01]  /*3b70*/  FMUL R38, R38, R42 ;  /* 0x0000002a26267220 */ /* 0x000fe20000400000 */
[----:B------:R-:W-:Y:S01]  /*3b80*/  F2FP.BF16.F32.PACK_AB R34, RZ, R34 ;  /* 0x00000022ff22723e */ /* 0x000fe200000010ff */
[-C--:B------:R-:W-:Y:S01]  /*3b90*/  FMUL R39, R39, R42.reuse ;  /* 0x0000002a27277220 */ /* 0x080fe20000400000 */
[----:B------:R-:W-:Y:S01]  /*3ba0*/  F2FP.BF16.F32.PACK_AB R35, RZ, R35 ;  /* 0x00000023ff23723e */ /* 0x000fe200000010ff */
[----:B------:R-:W-:Y:S01]  /*3bb0*/  FMUL R24, R24, R42 ;  /* 0x0000002a18187220 */ /* 0x000fe20000400000 */
[----:B------:R-:W-:Y:S01]  /*3bc0*/  F2FP.BF16.F32.PACK_AB R36, RZ, R36 ;  /* 0x00000024ff24723e */ /* 0x000fe200000010ff */
[----:B0-----:R-:W-:Y:S01]  /*3bd0*/  IMAD R33, R11, 0xf0, RZ ;  /* 0x000000f00b217824 */ /* 0x001fe200078e02ff */
[C---:B------:R-:W-:Y:S01]  /*3be0*/  ISETP.GT.AND P2, PT, R3.reuse, 0x9, P2 ;  /* 0x000000090300780c */ /* 0x040fe20001744270 */
[----:B------:R-:W-:Y:S01]  /*3bf0*/  @P1 STG.E.U16 desc[UR36][R8.64], R34 ;  /* 0x0000002208001986 */ /* 0x000fe2000c101524 */
[----:B------:R-:W-:Y:S01]  /*3c00*/  ISETP.GT.AND P1, PT, R64, 0x80, PT ;  /* 0x000000804000780c */ /* 0x000fe20003f24270 */
[----:B------:R-:W-:Y:S01]  /*3c10*/  IMAD.WIDE.U32 R10, R10, 0xf0, R8 ;  /* 0x000000f00a0a7825 */ /* 0x000fe200078e0008 */
[----:B------:R-:W-:Y:S01]  /*3c20*/  F2FP.BF16.F32.PACK_AB R37, RZ, R37 ;  /* 0x00000025ff25723e */ /* 0x000fe200000010ff */
[----:B------:R-:W-:Y:S01]  /*3c30*/  @P5 STG.E.U16 desc[UR36][R8.64+0x2], R35 ;  /* 0x0000022308005986 */ /* 0x000fe2000c101524 */
[----:B------:R-:W-:Y:S01]  /*3c40*/  ISETP.GT.AND P5, PT, R3, RZ, P1 ;  /* 0x000000ff0300720c */ /* 0x000fe20000fa4270 */
[----:B------:R-:W-:Y:S01]  /*3c50*/  IMAD.IADD R5, R33, 0x1, R11 ;  /* 0x0000000121057824 */ /* 0x000fe200078e020b */
[----:B------:R-:W-:Y:S01]  /*3c60*/  F2FP.BF16.F32.PACK_AB R38, RZ, R38 ;  /* 0x00000026ff26723e */ /* 0x000fe200000010ff */
[----:B------:R-:W-:Y:S01]  /*3c70*/  @P4 STG.E.U16 desc[UR36][R6.64+0x10], R36 ;  /* 0x0000102406004986 */ /* 0x000fe2000c101524 */
[----:B------:R-:W-:Y:S01]  /*3c80*/  ISETP.GT.AND P4, PT, R3, 0x8, P3 ;  /* 0x000000080300780c */ /* 0x000fe20001f84270 */
[-C--:B------:R-:W-:Y:S01]  /*3c90*/  FMUL R25, R25, R42.reuse ;  /* 0x0000002a19197220 */ /* 0x080fe20000400000 */
[----:B------:R-:W-:Y:S01]  /*3ca0*/  ISETP.GT.AND P3, PT, R3, 0x9, P3 ;  /* 0x000000090300780c */ /* 0x000fe20001f64270 */
[----:B------:R0:W-:Y:S01]  /*3cb0*/  @P2 STG.E.U16 desc[UR36][R6.64+0x12], R37 ;  /* 0x0000122506002986 */ /* 0x0001e2000c101524 */
[----:B------:R-:W-:Y:S01]  /*3cc0*/  F2FP.BF16.F32.PACK_AB R39, RZ, R39 ;  /* 0x00000027ff27723e */ /* 0x000fe200000010ff */
[-C--:B------:R-:W-:Y:S01]  /*3cd0*/  FMUL R26, R26, R42.reuse ;  /* 0x0000002a1a1a7220 */ /* 0x080fe20000400000 */
[----:B------:R-:W-:Y:S01]  /*3ce0*/  ISETP.GT.AND P0, PT, R64, 0x88, PT ;  /* 0x000000884000780c */ /* 0x000fe20003f04270 */
[----:B------:R-:W-:Y:S01]  /*3cf0*/  FMUL R27, R27, R42 ;  /* 0x0000002a1b1b7220 */ /* 0x000fe20000400000 */
[----:B------:R-:W-:Y:S01]  /*3d00*/  F2FP.BF16.F32.PACK_AB R24, RZ, R24 ;  /* 0x00000018ff18723e */ /* 0x000fe200000010ff */
[----:B------:R-:W-:Y:S01]  /*3d10*/  @P5 IMAD.MOV.U32 R4, RZ, RZ, R10 ;  /* 0x000000ffff045224 */ /* 0x000fe200078e000a */
[----:B------:R-:W-:Y:S01]  /*3d20*/  F2FP.BF16.F32.PACK_AB R25, RZ, R25 ;  /* 0x00000019ff19723e */ /* 0x000fe200000010ff */
[----:B------:R-:W-:Y:S01]  /*3d30*/  FMUL R28, R28, R42 ;  /* 0x0000002a1c1c7220 */ /* 0x000fe20000400000 */
[----:B------:R-:W-:Y:S01]  /*3d40*/  F2FP.BF16.F32.PACK_AB R26, RZ, R26 ;  /* 0x0000001aff1a723e */ /* 0x000fe200000010ff */
[----:B------:R-:W-:Y:S01]  /*3d50*/  @P4 STG.E.U16 desc[UR36][R8.64+0x10], R38 ;  /* 0x0000102608004986 */ /* 0x000fe2000c101524 */
[----:B------:R-:W-:Y:S01]  /*3d60*/  ISETP.GT.AND P4, PT, R3, 0x1, P1 ;  /* 0x000000010300780c */ /* 0x000fe20000f84270 */
[-C--:B------:R-:W-:Y:S01]  /*3d70*/  FMUL R29, R29, R42.reuse ;  /* 0x0000002a1d1d7220 */ /* 0x080fe20000400000 */
[C---:B------:R-:W-:Y:S01]  /*3d80*/  ISETP.GT.AND P2, PT, R3.reuse, 0x8, P1 ;  /* 0x000000080300780c */ /* 0x040fe20000f44270 */
[----:B------:R1:W-:Y:S01]  /*3d90*/  @P3 STG.E.U16 desc[UR36][R8.64+0x12], R39 ;  /* 0x0000122708003986 */ /* 0x0003e2000c101524 */
[C---:B------:R-:W-:Y:S01]  /*3da0*/  ISETP.GT.AND P3, PT, R3.reuse, RZ, P0 ;  /* 0x000000ff0300720c */ /* 0x040fe20000764270 */
[----:B------:R-:W-:Y:S01]  /*3db0*/  FMUL R30, R30, R42 ;  /* 0x0000002a1e1e7220 */ /* 0x000fe20000400000 */
[----:B------:R-:W-:Y:S01]  /*3dc0*/  ISETP.GT.AND P1, PT, R3, 0x9, P1 ;  /* 0x000000090300780c */ /* 0x000fe20000f24270 */
[----:B------:R2:W-:Y:S01]  /*3dd0*/  @P5 STG.E.U16 desc[UR36][R4.64], R24 ;  /* 0x0000001804005986 */ /* 0x0005e2000c101524 */
[----:B0-----:R-:W-:Y:S01]  /*3de0*/  IADD3 R6, P5, R21, R10, RZ ;  /* 0x0000000a15067210 */ /* 0x001fe20007fbe0ff */
[----:B------:R-:W-:Y:S01]  /*3df0*/  FMUL R31, R31, R42 ;  /* 0x0000002a1f1f7220 */ /* 0x000fe20000400000 */
[----:B------:R-:W-:-:S02]  /*3e00*/  F2FP.BF16.F32.PACK_AB R27, RZ, R27 ;  /* 0x0000001bff1b723e */ /* 0x000fc400000010ff */
[----:B------:R-:W-:Y:S01]  /*3e10*/  F2FP.BF16.F32.PACK_AB R28, RZ, R28 ;  /* 0x0000001cff1c723e */ /* 0x000fe200000010ff */
[--C-:B------:R-:W-:Y:S01]  /*3e20*/  @P4 IMAD.MOV.U32 R12, RZ, RZ, R10.reuse ;  /* 0x000000ffff0c4224 */ /* 0x100fe200078e000a */
[----:B------:R-:W-:Y:S01]  /*3e30*/  F2FP.BF16.F32.PACK_AB R29, RZ, R29 ;  /* 0x0000001dff1d723e */ /* 0x000fe200000010ff */
[--C-:B------:R-:W-:Y:S01]  /*3e40*/  @P4 IMAD.MOV.U32 R13, RZ, RZ, R5.reuse ;  /* 0x000000ffff0d4224 */ /* 0x100fe200078e0005 */
[----:B------:R-:W-:Y:S01]  /*3e50*/  F2FP.BF16.F32.PACK_AB R30, RZ, R30 ;  /* 0x0000001eff1e723e */ /* 0x000fe200000010ff */
[--C-:B------:R-:W-:Y:S01]  /*3e60*/  IMAD.X R7, R15, 0x1, R5.reuse, P5 ;  /* 0x000000010f077824 */ /* 0x100fe200028e0605 */
[----:B-1----:R-:W-:Y:S01]  /*3e70*/  IADD3 R8, P5, R21, R10, RZ ;  /* 0x0000000a15087210 */ /* 0x002fe20007fbe0ff */
[----:B--2---:R-:W-:Y:S01]  /*3e80*/  @P2 IMAD.MOV.U32 R4, RZ, RZ, R10 ;  /* 0x000000ffff042224 */ /* 0x004fe200078e000a */
[----:B------:R-:W-:Y:S01]  /*3e90*/  @P4 STG.E.U16 desc[UR36][R12.64+0x2], R25 ;  /* 0x000002190c004986 */ /* 0x000fe2000c101524 */
[C---:B------:R-:W-:Y:S01]  /*3ea0*/  ISETP.GT.AND P4, PT, R3.reuse, 0x1, P0 ;  /* 0x000000010300780c */ /* 0x040fe20000784270 */
[----:B------:R-:W-:Y:S01]  /*3eb0*/  @P1 IMAD.MOV.U32 R11, RZ, RZ, R5 ;  /* 0x000000ffff0b1224 */ /* 0x000fe200078e0005 */
[----:B------:R-:W-:Y:S01]  /*3ec0*/  F2FP.BF16.F32.PACK_AB R31, RZ, R31 ;  /* 0x0000001fff1f723e */ /* 0x000fe200000010ff */
[----:B------:R-:W-:Y:S01]  /*3ed0*/  @P3 STG.E.U16 desc[UR36][R6.64], R26 ;  /* 0x0000001a06003986 */ /* 0x000fe2000c101524 */
[----:B------:R-:W-:Y:S01]  /*3ee0*/  ISETP.GT.AND P3, PT, R3, 0x8, P0 ;  /* 0x000000080300780c */ /* 0x000fe20000764270 */
[----:B------:R-:W-:Y:S01]  /*3ef0*/  IMAD.X R9, R5, 0x1, R15, P5 ;  /* 0x0000000105097824 */ /* 0x000fe200028e060f */
[----:B------:R-:W-:-:S07]  /*3f00*/  ISETP.GT.AND P0, PT, R3, 0x9, P0 ;  /* 0x000000090300780c */ /* 0x000fce0000704270 */
[----:B------:R-:W-:Y:S04]  /*3f10*/  @P4 STG.E.U16 desc[UR36][R6.64+0x2], R27 ;  /* 0x0000021b06004986 */ /* 0x000fe8000c101524 */
[----:B------:R0:W-:Y:S04]  /*3f20*/  @P2 STG.E.U16 desc[UR36][R4.64+0x10], R28 ;  /* 0x0000101c04002986 */ /* 0x0001e8000c101524 */
[----:B------:R1:W-:Y:S04]  /*3f30*/  @P1 STG.E.U16 desc[UR36][R10.64+0x12], R29 ;  /* 0x0000121d0a001986 */ /* 0x0003e8000c101524 */
[----:B------:R1:W-:Y:S01]  /*3f40*/  @P3 STG.E.U16 desc[UR36][R8.64+0x10], R30 ;  /* 0x0000101e08003986 */ /* 0x0003e2000c101524 */
[----:B0-----:R-:W-:-:S02]  /*3f50*/  @P0 IMAD.MOV.U32 R4, RZ, RZ, R8 ;  /* 0x000000ffff040224 */ /* 0x001fc400078e0008 */
[----:B------:R-:W-:-:S05]  /*3f60*/  @P0 IMAD.MOV.U32 R5, RZ, RZ, R9 ;  /* 0x000000ffff050224 */ /* 0x000fca00078e0009 */
[----:B------:R1:W-:Y:S02]  /*3f70*/  @P0 STG.E.U16 desc[UR36][R4.64+0x12], R31 ;  /* 0x0000121f04000986 */ /* 0x0003e4000c101524 */
.L_x_62:
[----:B------:R-:W-:Y:S05]  /*3f80*/  BSYNC B0 ;  /* 0x0000000000007941 */ /* 0x000fea0003800000 */
.L_x_34:
[----:B------:R-:W-:Y:S01]  /*3f90*/  ULDC UR4, c[0x0][0xc] ;  /* 0x0000030000047ab9 */ /* 0x000fe20000000800 */
[----:B------:R-:W-:Y:S01]  /*3fa0*/  ULDC UR5, c[0x0][0x10] ;  /* 0x0000040000057ab9 */ /* 0x000fe20000000800 */
[----:B01----:R-:W0:Y:S01]  /*3fb0*/  LDC R5, c[0x0][0x14] ;  /* 0x00000500ff057b82 */ /* 0x003e220000000800 */
[----:B------:R-:W-:Y:S01]  /*3fc0*/  UIMAD.WIDE.U32 UR4, UR4, UR5, URZ ;  /* 0x00000005040472a5 */ /* 0x000fe2000f8e003f */
[----:B------:R-:W-:Y:S02]  /*3fd0*/  IMAD.MOV.U32 R3, RZ, RZ, R17 ;  /* 0x000000ffff037224 */ /* 0x000fe400078e0011 */
[----:B------:R-:W-:Y:S02]  /*3fe0*/  IMAD.MOV.U32 R48, RZ, RZ, -0x1 ;  /* 0xffffffffff307424 */ /* 0x000fe400078e00ff */
[----:B------:R-:W-:Y:S02]  /*3ff0*/  IMAD.MOV.U32 R43, RZ, RZ, -0x1 ;  /* 0xffffffffff2b7424 */ /* 0x000fe400078e00ff */
[----:B0-----:R-:W-:-:S04]  /*4000*/  IMAD.WIDE.U32 R2, R5, UR4, R2 ;  /* 0x0000000405027c25 */ /* 0x001fc8000f8e0002 */
[----:B------:R-:W-:Y:S01]  /*4010*/  IMAD R5, R5, UR5, RZ ;  /* 0x0000000505057c24 */ /* 0x000fe2000f8e02ff */
[----:B------:R-:W-:Y:S02]  /*4020*/  ULDC.64 UR4, c[0x0][0x650] ;  /* 0x0001940000047ab9 */ /* 0x000fe40000000a00 */
[----:B------:R-:W-:Y:S01]  /*4030*/  ISETP.GE.U32.AND P0, PT, R2, UR4, PT ;  /* 0x0000000402007c0c */ /* 0x000fe2000bf06070 */
[----:B------:R-:W-:Y:S01]  /*4040*/  IMAD.IADD R17, R3, 0x1, R5 ;  /* 0x0000000103117824 */ /* 0x000fe200078e0205 */
[----:B------:R-:W-:-:S04]  /*4050*/  PRMT R3, RZ, 0x7610, R3 ;  /* 0x00007610ff037816 */ /* 0x000fc80000000003 */
[----:B------:R-:W-:-:S13]  /*4060*/  ISETP.GE.U32.AND.EX P0, PT, R17, UR5, PT, P0 ;  /* 0x0000000511007c0c */ /* 0x000fda000bf06100 */
[----:B------:R-:W-:Y:S05]  /*4070*/  @P0 BRA `(.L_x_63) ;  /* 0x0000000400680947 */ /* 0x000fea0003800000 */
[----:B--2---:R-:W0:Y:S01]  /*4080*/  S2R R12, SR_CTAID.X ;  /* 0x00000000000c7919 */ /* 0x004e220000002500 */
[----:B------:R-:W1:Y:S01]  /*4090*/  LDC.64 R10, c[0x0][0x628] ;  /* 0x00018a00ff0a7b82 */ /* 0x000e620000000a00 */
[----:B------:R-:W-:Y:S01]  /*40a0*/  ULDC UR4, c[0x0][0x150] ;  /* 0x0000540000047ab9 */ /* 0x000fe20000000800 */
[----:B------:R-:W-:Y:S01]  /*40b0*/  IMAD.MOV.U32 R8, RZ, RZ, R2 ;  /* 0x000000ffff087224 */ /* 0x000fe200078e0002 */
[----:B------:R-:W2:Y:S01]  /*40c0*/  S2R R24, SR_CTAID.Y ;  /* 0x0000000000187919 */ /* 0x000ea20000002600 */
[----:B------:R-:W-:-:S04]  /*40d0*/  IMAD.MOV.U32 R9, RZ, RZ, R17 ;  /* 0x000000ffff097224 */ /* 0x000fc800078e0011 */
[----:B------:R-:W2:Y:S08]  /*40e0*/  LDC R21, c[0x0][0x144] ;  /* 0x00005100ff157b82 */ /* 0x000eb00000000800 */
[----:B------:R-:W2:Y:S08]  /*40f0*/  LDC R0, c[0x0][0x630] ;  /* 0x00018c00ff007b82 */ /* 0x000eb00000000800 */
[----:B------:R-:W2:Y:S01]  /*4100*/  LDC.64 R14, c[0x0][0x620] ;  /* 0x00018800ff0e7b82 */ /* 0x000ea20000000a00 */
[----:B-1----:R-:W-:-:S04]  /*4110*/  ISETP.NE.U32.AND P0, PT, R10, RZ, PT ;  /* 0x000000ff0a00720c */ /* 0x002fc80003f05070 */
[----:B------:R-:W-:Y:S02]  /*4120*/  ISETP.NE.AND.EX P0, PT, R11, RZ, PT, P0 ;  /* 0x000000ff0b00720c */ /* 0x000fe40003f05300 */
[----:B0-----:R-:W-:-:S05]  /*4130*/  I2FP.F32.U32 R3, R12 ;  /* 0x0000000c00037245 */ /* 0x001fca0000201000 */
[----:B------:R-:W-:-:S04]  /*4140*/  FMUL R3, R3, UR4 ;  /* 0x0000000403037c20 */ /* 0x000fc80008400000 */
[----:B------:R0:W1:Y:S02]  /*4150*/  F2I.U32.TRUNC.NTZ R20, R3 ;  /* 0x0000000300147305 */ /* 0x000064000020f000 */
[----:B------:R-:W-:Y:S05]  /*4160*/  @!P0 BRA `(.L_x_64) ;  /* 0x0000000000288947 */ /* 0x000fea0003800000 */
[----:B0-----:R-:W0:Y:S02]  /*4170*/  LDC R3, c[0x0][0x634] ;  /* 0x00018d00ff037b82 */ /* 0x001e240000000800 */
[----:B0-----:R-:W-:-:S05]  /*4180*/  IADD3 R3, P0, R2, R3, RZ ;  /* 0x0000000302037210 */ /* 0x001fca0007f1e0ff */
[----:B------:R-:W-:-:S04]  /*4190*/  IMAD.X R13, RZ, RZ, R17, P0 ;  /* 0x000000ffff0d7224 */ /* 0x000fc800000e0611 */
[----:B------:R-:W-:-:S04]  /*41a0*/  IMAD.WIDE.U32 R4, R13, R10, RZ ;  /* 0x0000000a0d047225 */ /* 0x000fc800078e00ff */
[----:B---3--:R-:W-:-:S04]  /*41b0*/  IMAD.WIDE.U32 R6, P0, R3, R11, R4 ;  /* 0x0000000b03067225 */ /* 0x008fc80007800004 */
[----:B------:R-:W-:-:S04]  /*41c0*/  IMAD.WIDE.U32 R4, R3, R10, RZ ;  /* 0x0000000a03047225 */ /* 0x000fc800078e00ff */
[----:B------:R-:W-:Y:S01]  /*41d0*/  IMAD.X R9, RZ, RZ, RZ, P0 ;  /* 0x000000ffff097224 */ /* 0x000fe200000e06ff */
[----:B------:R-:W-:Y:S01]  /*41e0*/  IADD3 RZ, P0, R5, R6, RZ ;  /* 0x0000000605ff7210 */ /* 0x000fe20007f1e0ff */
[----:B------:R-:W-:-:S04]  /*41f0*/  IMAD.MOV.U32 R8, RZ, RZ, R7 ;  /* 0x000000ffff087224 */ /* 0x000fc800078e0007 */
[----:B------:R-:W-:-:S08]  /*4200*/  IMAD.WIDE.U32.X R8, R13, R11, R8, P0 ;  /* 0x0000000b0d087225 */ /* 0x000fd000000e0408 */
.L_x_64:
[-CC-:B--2---:R-:W-:Y:S01]  /*4210*/  SHF.R.U64 R43, R8, R0.reuse, R9.reuse ;  /* 0x00000000082b7219 */ /* 0x184fe20000001209 */
[----:B------:R-:W2:Y:S01]  /*4220*/  LDC.64 R28, c[0x0][0x640] ;  /* 0x00019000ff1c7b82 */ /* 0x000ea20000000a00 */
[----:B------:R-:W-:Y:S01]  /*4230*/  SHF.R.U32.HI R0, RZ, R0, R9 ;  /* 0x00000000ff007219 */ /* 0x000fe20000011609 */
[----:B-1----:R-:W-:Y:S01]  /*4240*/  IMAD.MOV R20, RZ, RZ, -R20 ;  /* 0x000000ffff147224 */ /* 0x002fe200078e0a14 */
[----:B---3--:R-:W-:Y:S01]  /*4250*/  IADD3 R7, P0, RZ, -R43, RZ ;  /* 0x8000002bff077210 */ /* 0x008fe20007f1e0ff */
[----:B------:R-:W-:Y:S02]  /*4260*/  ULDC UR4, c[0x0][0x154] ;  /* 0x0000550000047ab9 */ /* 0x000fe40000000800 */
[----:B------:R-:W-:Y:S02]  /*4270*/  IMAD R21, R21, R20, R12 ;  /* 0x0000001415157224 */ /* 0x000fe400078e020c */
[----:B------:R-:W1:Y:S01]  /*4280*/  LDC R6, c[0x0][0x618] ;  /* 0x00018600ff067b82 */ /* 0x000e620000000800 */
[----:B0-----:R-:W-:-:S04]  /*4290*/  IMAD.X R3, RZ, RZ, ~R0, P0 ;  /* 0x000000ffff037224 */ /* 0x001fc800000e0e00 */
[-C--:B------:R-:W-:Y:S02]  /*42a0*/  IMAD R0, R3, R14.reuse, RZ ;  /* 0x0000000e03007224 */ /* 0x080fe400078e02ff */
[----:B------:R-:W-:Y:S01]  /*42b0*/  IMAD.MOV.U32 R3, RZ, RZ, R17 ;  /* 0x000000ffff037224 */ /* 0x000fe200078e0011 */
[----:B------:R-:W0:Y:S01]  /*42c0*/  LDC R8, c[0x0][0x608] ;  /* 0x00018200ff087b82 */ /* 0x000e220000000800 */
[----:B------:R-:W-:-:S04]  /*42d0*/  IMAD.WIDE.U32 R4, R7, R14, R2 ;  /* 0x0000000e07047225 */ /* 0x000fc800078e0002 */
[----:B------:R-:W-:-:S03]  /*42e0*/  IMAD R3, R7, R15, R0 ;  /* 0x0000000f07037224 */ /* 0x000fc600078e0200 */
[----:B------:R-:W3:Y:S01]  /*42f0*/  LDC R26, c[0x0][0x658] ;  /* 0x00019600ff1a7b82 */ /* 0x000ee20000000800 */
[----:B------:R-:W-:Y:S01]  /*4300*/  I2FP.F32.U32 R0, R24 ;  /* 0x0000001800007245 */ /* 0x000fe20000201000 */
[----:B------:R-:W-:Y:S01]  /*4310*/  IMAD.MOV.U32 R7, RZ, RZ, 0x1 ;  /* 0x00000001ff077424 */ /* 0x000fe200078e00ff */
[----:B--2---:R-:W-:Y:S01]  /*4320*/  ISETP.NE.U32.AND P0, PT, R28, RZ, PT ;  /* 0x000000ff1c00720c */ /* 0x004fe20003f05070 */
[----:B------:R-:W-:Y:S02]  /*4330*/  IMAD.IADD R3, R5, 0x1, R3 ;  /* 0x0000000105037824 */ /* 0x000fe400078e0203 */
[----:B------:R-:W-:Y:S01]  /*4340*/  FMUL R0, R0, UR4 ;  /* 0x0000000400007c20 */ /* 0x000fe20008400000 */
[----:B------:R-:W-:Y:S01]  /*4350*/  ISETP.NE.AND.EX P0, PT, R29, RZ, PT, P0 ;  /* 0x000000ff1d00720c */ /* 0x000fe20003f05300 */
[----:B------:R-:W2:Y:S01]  /*4360*/  LDC R15, c[0x0][0x148] ;  /* 0x00005200ff0f7b82 */ /* 0x000ea20000000800 */
[-CC-:B-1----:R-:W-:Y:S01]  /*4370*/  SHF.R.U64 R12, R4, R6.reuse, R3.reuse ;  /* 0x00000006040c7219 */ /* 0x182fe20000001203 */
[----:B------:R1:W1:Y:S01]  /*4380*/  F2I.U32.TRUNC.NTZ R13, R0 ;  /* 0x00000000000d7305 */ /* 0x000262000020f000 */
[----:B------:R-:W-:Y:S01]  /*4390*/  SHF.R.U32.HI R3, RZ, R6, R3 ;  /* 0x00000006ff037219 */ /* 0x000fe20000011603 */
[----:B------:R-:W-:-:S04]  /*43a0*/  IMAD.MOV.U32 R5, RZ, RZ, -0x1 ;  /* 0xffffffffff057424 */ /* 0x000fc800078e00ff */
[----:B------:R-:W1:Y:S01]  /*43b0*/  LDC R20, c[0x0][0x600] ;  /* 0x00018000ff147b82 */ /* 0x000e620000000800 */
[-CC-:B0-----:R-:W-:Y:S02]  /*43c0*/  SHF.R.U64 R10, R12, R8.reuse, R3.reuse ;  /* 0x000000080c0a7219 */ /* 0x181fe40000001203 */
[----:B------:R-:W-:-:S05]  /*43d0*/  SHF.R.U32.HI R3, RZ, R8, R3 ;  /* 0x00000008ff037219 */ /* 0x000fca0000011603 */
[----:B------:R-:W0:Y:S01]  /*43e0*/  LDC R27, c[0x0][0x648] ;  /* 0x00019200ff1b7b82 */ /* 0x000e220000000800 */
[-C--:B---3--:R-:W-:Y:S02]  /*43f0*/  SHF.L.U32 R4, R5, R26.reuse, RZ ;  /* 0x0000001a05047219 */ /* 0x088fe400000006ff */
[-CC-:B------:R-:W-:Y:S02]  /*4400*/  SHF.R.U64 R14, R10, R26.reuse, R3.reuse ;  /* 0x0000001a0a0e7219 */ /* 0x180fe40000001203 */
[----:B------:R-:W-:Y:S02]  /*4410*/  SHF.R.U32.HI R5, RZ, R26, R3 ;  /* 0x0000001aff057219 */ /* 0x000fe40000011603 */
[----:B------:R-:W-:Y:S01]  /*4420*/  LOP3.LUT R25, RZ, R4, RZ, 0x33, !PT ;  /* 0x00000004ff197212 */ /* 0x000fe200078e33ff */
[----:B------:R-:W3:Y:S01]  /*4430*/  LDC R30, c[0x0][0x638] ;  /* 0x00018e00ff1e7b82 */ /* 0x000ee20000000800 */
[----:B------:R-:W-:Y:S01]  /*4440*/  SHF.L.U32 R26, R7, R26, RZ ;  /* 0x0000001a071a7219 */ /* 0x000fe200000006ff */
[----:B------:R-:W-:-:S06]  /*4450*/  IMAD.MOV.U32 R4, RZ, RZ, R14 ;  /* 0x000000ffff047224 */ /* 0x000fcc00078e000e */
[----:B------:R-:W0:Y:S01]  /*4460*/  LDC R31, c[0x0][0x610] ;  /* 0x00018400ff1f7b82 */ /* 0x000e220000000800 */
        /* <DEDUP_REMOVED lines=11> */
.L_x_65:
[----:B------:R-:W-:Y:S01]  /*4520*/  ISETP.NE.AND P0, PT, R16, 0x1, PT ;  /* 0x000000011000780c */ /* 0x000fe20003f05270 */
[----:B-1----:R-:W-:Y:S01]  /*4530*/  VIADD R7, R20, 0xffffffff ;  /* 0xffffffff14077836 */ /* 0x002fe20000000000 */
[----:B0-----:R-:W-:Y:S01]  /*4540*/  SHF.R.U64 R0, R4, R27, R5 ;  /* 0x0000001b04007219 */ /* 0x001fe20000001205 */
[----:B------:R-:W-:Y:S01]  /*4550*/  IMAD.MOV R13, RZ, RZ, -R13 ;  /* 0x000000ffff0d7224 */ /* 0x000fe200078e0a0d */
[----:B------:R-:W-:Y:S01]  /*4560*/  LOP3.LUT R5, R10, R25, RZ, 0xc0, !PT ;  /* 0x000000190a057212 */ /* 0x000fe200078ec0ff */
[----:B------:R-:W-:Y:S01]  /*4570*/  IMAD.MOV.U32 R4, RZ, RZ, 0x1 ;  /* 0x00000001ff047424 */ /* 0x000fe200078e00ff */
[----:B------:R-:W-:Y:S01]  /*4580*/  LOP3.LUT R12, R12, R7, RZ, 0xc0, !PT ;  /* 0x000000070c0c7212 */ /* 0x000fe200078ec0ff */
[----:B------:R-:W-:Y:S02]  /*4590*/  IMAD.MOV R3, RZ, RZ, -R0 ;  /* 0x000000ffff037224 */ /* 0x000fe400078e0a00 */
[----:B------:R-:W-:Y:S02]  /*45a0*/  IMAD R0, R26, R0, R5 ;  /* 0x000000001a007224 */ /* 0x000fe400078e0205 */
[----:B---3--:R-:W-:-:S02]  /*45b0*/  IMAD R3, R3, R30, R14 ;  /* 0x0000001e03037224 */ /* 0x008fc400078e020e */
[----:B--2---:R-:W-:Y:S02]  /*45c0*/  @P0 IMAD R21, R15, R13, R24 ;  /* 0x0000000d0f150224 */ /* 0x004fe400078e0218 */
[----:B------:R-:W-:Y:S01]  /*45d0*/  IMAD R5, R3, R20, R12 ;  /* 0x0000001403057224 */ /* 0x000fe200078e020c */
[----:B------:R-:W-:Y:S01]  /*45e0*/  PRMT R3, R4, 0x7610, R3 ;  /* 0x0000761004037816 */ /* 0x000fe20000000003 */
[----:B------:R-:W-:-:S05]  /*45f0*/  IMAD R0, R0, R31, R21 ;  /* 0x0000001f00007224 */ /* 0x000fca00078e0215 */
[----:B------:R-:W-:Y:S02]  /*4600*/  SEL R48, R5, R0, !P0 ;  /* 0x0000000005307207 */ /* 0x000fe40004000000 */
[----:B------:R-:W-:-:S07]  /*4610*/  SEL R0, R0, R5, !P0 ;  /* 0x0000000500007207 */ /* 0x000fce0004000000 */
.L_x_63:
[----:B------:R-:W-:Y:S01]  /*4620*/  LOP3.LUT P0, RZ, R3, 0xff, RZ, 0xc0, !PT ;  /* 0x000000ff03ff7812 */ /* 0x000fe2000780c0ff */
[----:B-----5:R-:W-:-:S12]  /*4630*/  IMAD.MOV.U32 R47, RZ, RZ, R0 ;  /* 0x000000ffff2f7224 */ /* 0x020fd800078e0000 */
[----:B------:R-:W-:Y:S05]  /*4640*/  @P0 BRA `(.L_x_66) ;  /* 0xffffffcc000c0947 */ /* 0x000fea000383ffff */
[----:B------:R-:W-:Y:S05]  /*4650*/  EXIT ;  /* 0x000000000000794d */ /* 0x000fea0003800000 */
.L_x_7:
[----:B0-----:R-:W-:Y:S01]  /*4660*/  ULDC.64 UR4, c[0x0][0x650] ;  /* 0x0001940000047ab9 */ /* 0x001fe20000000a00 */
        /* <DEDUP_REMOVED lines=25> */
.L_x_68:
[----:B------:R-:W0:Y:S01]  /*4800*/  LDC.64 R30, c[0x0][0x640] ;  /* 0x00019000ff1e7b82 */ /* 0x000e220000000a00 */
[-CC-:B------:R-:W-:Y:S01]  /*4810*/  SHF.R.U64 R23, R14, R8.reuse, R15.reuse ;  /* 0x000000080e177219 */ /* 0x180fe2000000120f */
[----:B------:R-:W-:Y:S01]  /*4820*/  IMAD.MOV.U32 R10, RZ, RZ, R2 ;  /* 0x000000ffff0a7224 */ /* 0x000fe200078e0002 */
[----:B------:R-:W-:Y:S01]  /*4830*/  SHF.R.U32.HI R7, RZ, R8, R15 ;  /* 0x00000008ff077219 */ /* 0x000fe2000001160f */
[----:B------:R-:W-:Y:S01]  /*4840*/  IMAD.MOV.U32 R11, RZ, RZ, R17 ;  /* 0x000000ffff0b7224 */ /* 0x000fe200078e0011 */
[----:B------:R-:W-:Y:S01]  /*4850*/  IADD3 R13, P0, RZ, -R23, RZ ;  /* 0x80000017ff0d7210 */ /* 0x000fe20007f1e0ff */
[----:B------:R-:W-:Y:S02]  /*4860*/  IMAD.MOV.U32 R21, RZ, RZ, 0x1 ;  /* 0x00000001ff157424 */ /* 0x000fe400078e00ff */
[----:B------:R-:W1:Y:S02]  /*4870*/  LDC R12, c[0x0][0x618] ;  /* 0x00018600ff0c7b82 */ /* 0x000e640000000800 */
[----:B------:R-:W-:-:S02]  /*4880*/  IMAD.X R7, RZ, RZ, ~R7, P0 ;  /* 0x000000ffff077224 */ /* 0x000fc400000e0e07 */
[----:B------:R-:W-:-:S04]  /*4890*/  IMAD.WIDE.U32 R10, R13, R26, R10 ;  /* 0x0000001a0d0a7225 */ /* 0x000fc800078e000a */
[----:B------:R-:W2:Y:S01]  /*48a0*/  LDC R14, c[0x0][0x608] ;  /* 0x00018200ff0e7b82 */ /* 0x000ea20000000800 */
[----:B------:R-:W-:-:S04]  /*48b0*/  IMAD R8, R7, R26, RZ ;  /* 0x0000001a07087224 */ /* 0x000fc800078e02ff */
[----:B------:R-:W-:-:S03]  /*48c0*/  IMAD R7, R13, R27, R8 ;  /* 0x0000001b0d077224 */ /* 0x000fc600078e0208 */
[----:B------:R-:W3:Y:S01]  /*48d0*/  LDC R28, c[0x0][0x658] ;  /* 0x00019600ff1c7b82 */ /* 0x000ee20000000800 */
[----:B------:R-:W-:Y:S01]  /*48e0*/  IMAD.IADD R7, R11, 0x1, R7 ;  /* 0x000000010b077824 */ /* 0x000fe200078e0207 */
[----:B0-----:R-:W-:Y:S01]  /*48f0*/  ISETP.NE.U32.AND P0, PT, R30, RZ, PT ;  /* 0x000000ff1e00720c */ /* 0x001fe20003f05070 */
[----:B------:R-:W-:-:S03]  /*4900*/  IMAD.MOV.U32 R11, RZ, RZ, -0x1 ;  /* 0xffffffffff0b7424 */ /* 0x000fc600078e00ff */
[----:B------:R-:W-:Y:S02]  /*4910*/  ISETP.NE.AND.EX P0, PT, R31, RZ, PT, P0 ;  /* 0x000000ff1f00720c */ /* 0x000fe40003f05300 */
[----:B------:R-:W0:Y:S01]  /*4920*/  LDC R25, c[0x0][0x600] ;  /* 0x00018000ff197b82 */ /* 0x000e220000000800 */
[-CC-:B-1----:R-:W-:Y:S02]  /*4930*/  SHF.R.U64 R20, R10, R12.reuse, R7.reuse ;  /* 0x0000000c0a147219 */ /* 0x182fe40000001207 */
[----:B------:R-:W-:-:S05]  /*4940*/  SHF.R.U32.HI R7, RZ, R12, R7 ;  /* 0x0000000cff077219 */ /* 0x000fca0000011607 */
[----:B------:R-:W1:Y:S01]  /*4950*/  LDC R8, c[0x0][0x648] ;  /* 0x00019200ff087b82 */ /* 0x000e620000000800 */
[-CC-:B--2---:R-:W-:Y:S02]  /*4960*/  SHF.R.U64 R22, R20, R14.reuse, R7.reuse ;  /* 0x0000000e14167219 */ /* 0x184fe40000001207 */
[----:B------:R-:W-:-:S05]  /*4970*/  SHF.R.U32.HI R7, RZ, R14, R7 ;  /* 0x0000000eff077219 */ /* 0x000fca0000011607 */
[----:B------:R-:W2:Y:S01]  /*4980*/  LDC R27, c[0x0][0x638] ;  /* 0x00018e00ff1b7b82 */ /* 0x000ea20000000800 */
[-C--:B---3--:R-:W-:Y:S02]  /*4990*/  SHF.L.U32 R10, R11, R28.reuse, RZ ;  /* 0x0000001c0b0a7219 */ /* 0x088fe400000006ff */
[--C-:B------:R-:W-:Y:S02]  /*49a0*/  SHF.R.U64 R26, R22, R28, R7.reuse ;  /* 0x0000001c161a7219 */ /* 0x100fe40000001207 */
[----:B------:R-:W-:Y:S02]  /*49b0*/  LOP3.LUT R29, RZ, R10, RZ, 0x33, !PT ;  /* 0x0000000aff1d7212 */ /* 0x000fe400078e33ff */
[----:B------:R-:W-:Y:S01]  /*49c0*/  SHF.R.U32.HI R11, RZ, R28, R7 ;  /* 0x0000001cff0b7219 */ /* 0x000fe20000011607 */
[----:B------:R-:W3:Y:S01]  /*49d0*/  LDC R32, c[0x0][0x610] ;  /* 0x00018400ff207b82 */ /* 0x000ee20000000800 */
[----:B------:R-:W-:Y:S01]  /*49e0*/  IMAD.MOV.U32 R10, RZ, RZ, R26 ;  /* 0x000000ffff0a7224 */ /* 0x000fe200078e001a */
[----:B------:R-:W-:Y:S06]  /*49f0*/  @!P0 BRA `(.L_x_69) ;  /* 0x0000000000288947 */ /* 0x000fec0003800000 */
        /* <DEDUP_REMOVED lines=10> */
.L_x_69:
[----:B------:R-:W-:Y:S02]  /*4aa0*/  ISETP.NE.AND P0, PT, R16, 0x1, PT ;  /* 0x000000011000780c */ /* 0x000fe40003f05270 */
[----:B-1----:R-:W-:Y:S02]  /*4ab0*/  SHF.R.U64 R8, R10, R8, R11 ;  /* 0x000000080a087219 */ /* 0x002fe4000000120b */
[----:B------:R-:W-:Y:S01]  /*4ac0*/  SHF.L.U32 R28, R21, R28, RZ ;  /* 0x0000001c151c7219 */ /* 0x000fe200000006ff */
[----:B0-----:R-:W-:Y:S01]  /*4ad0*/  VIADD R21, R25, 0xffffffff ;  /* 0xffffffff19157836 */ /* 0x001fe20000000000 */
[----:B------:R-:W-:Y:S01]  /*4ae0*/  LOP3.LUT R5, R22, R29, RZ, 0xc0, !PT ;  /* 0x0000001d16057212 */ /* 0x000fe200078ec0ff */
[----:B------:R-:W-:-:S03]  /*4af0*/  IMAD.MOV R7, RZ, RZ, -R8 ;  /* 0x000000ffff077224 */ /* 0x000fc600078e0a08 */
[----:B------:R-:W-:Y:S01]  /*4b00*/  LOP3.LUT R21, R20, R21, RZ, 0xc0, !PT ;  /* 0x0000001514157212 */ /* 0x000fe200078ec0ff */
[----:B------:R-:W-:Y:S02]  /*4b10*/  IMAD R5, R28, R8, R5 ;  /* 0x000000081c057224 */ /* 0x000fe400078e0205 */
[----:B------:R-:W-:Y:S02]  /*4b20*/  @P0 IMAD R6, R9, R24, R4 ;  /* 0x0000001809060224 */ /* 0x000fe400078e0204 */
[----:B--2---:R-:W-:Y:S02]  /*4b30*/  IMAD R4, R7, R27, R26 ;  /* 0x0000001b07047224 */ /* 0x004fe400078e021a */
[----:B---3--:R-:W-:Y:S02]  /*4b40*/  IMAD R6, R5, R32, R6 ;  /* 0x0000002005067224 */ /* 0x008fe400078e0206 */
[----:B------:R-:W-:Y:S02]  /*4b50*/  IMAD R21, R4, R25, R21 ;  /* 0x0000001904157224 */ /* 0x000fe400078e0215 */
[----:B------:R-:W-:-:S02]  /*4b60*/  IMAD.MOV.U32 R8, RZ, RZ, 0x1 ;  /* 0x00000001ff087424 */ /* 0x000fc400078e00ff */
[----:B------:R-:W-:Y:S01]  /*4b70*/  IMAD.MOV.U32 R7, RZ, RZ, R23 ;  /* 0x000000ffff077224 */ /* 0x000fe200078e0017 */
[----:B------:R-:W-:Y:S02]  /*4b80*/  SEL R22, R21, R6, !P0 ;  /* 0x0000000615167207 */ /* 0x000fe40004000000 */
[----:B------:R-:W-:-:S07]  /*4b90*/  SEL R21, R6, R21, !P0 ;  /* 0x0000001506157207 */ /* 0x000fce0004000000 */
.L_x_67:
[----:B------:R-:W-:-:S08]  /*4ba0*/  NOP ;  /* 0x0000000000007918 */ /* 0x000fd00000000000 */
[----:B------:R-:W0:-:S00]  /*4bb0*/  USETMAXREG.DEALLOC.CTAPOOL 0x28 ;  /* 0x00000028000079c8 */ /* 0x000e0000080e0500 */
[----:B0-----:R-:W-:-:S13]  /*4bc0*/  ISETP.NE.AND P0, PT, R3, RZ, PT ;  /* 0x000000ff0300720c */ /* 0x001fda0003f05270 */
[----:B------:R-:W-:Y:S05]  /*4bd0*/  @P0 EXIT ;  /* 0x000000000000094d */ /* 0x000fea0003800000 */
[----:B------:R-:W-:Y:S01]  /*4be0*/  LOP3.LUT P0, RZ, R8, 0xff, RZ, 0xc0, !PT ;  /* 0x000000ff08ff7812 */ /* 0x000fe2000780c0ff */
[----:B------:R-:W-:Y:S02]  /*4bf0*/  IMAD.MOV.U32 R8, RZ, RZ, 0x1 ;  /* 0x00000001ff087424 */ /* 0x000fe400078e00ff */
[----:B------:R-:W-:-:S10]  /*4c00*/  IMAD.MOV.U32 R9, RZ, RZ, RZ ;  /* 0x000000ffff097224 */ /* 0x000fd400078e00ff */
[----:B------:R-:W-:Y:S05]  /*4c10*/  @!P0 BRA `(.L_x_70) ;  /* 0x0000000c00788947 */ /* 0x000fea0003800000 */
[----:B------:R-:W0:Y:S01]  /*4c20*/  LDC R3, c[0x0][0x28c] ;  /* 0x0000a300ff037b82 */ /* 0x000e220000000800 */
[----:B------:R-:W1:Y:S01]  /*4c30*/  S2R R19, SR_CgaCtaId ;  /* 0x0000000000137919 */ /* 0x000e620000008800 */
[----:B------:R-:W-:Y:S01]  /*4c40*/  ULDC UR5, c[0x0][0x658] ;  /* 0x0001960000057ab9 */ /* 0x000fe20000000800 */
[----:B------:R-:W-:Y:S01]  /*4c50*/  UMOV UR7, 0xffffffff ;  /* 0xffffffff00077882 */ /* 0x000fe20000000000 */
[----:B------:R-:W-:Y:S01]  /*4c60*/  ULDC UR6, c[0x0][0xc] ;  /* 0x0000030000067ab9 */ /* 0x000fe20000000800 */
[----:B------:R-:W-:Y:S01]  /*4c70*/  USHF.L.U32 UR9, UR7, UR5, URZ ;  /* 0x0000000507097299 */ /* 0x000fe2000800063f */
[----:B------:R-:W-:Y:S01]  /*4c80*/  BSSY B0, `(.L_x_70) ;  /* 0x00000d7000007945 */ /* 0x000fe20003800000 */
[----:B------:R-:W-:Y:S01]  /*4c90*/  UMOV UR8, 0x1 ;  /* 0x0000000100087882 */ /* 0x000fe20000000000 */
[----:B------:R-:W-:Y:S01]  /*4ca0*/  ULDC UR7, c[0x0][0x10] ;  /* 0x0000040000077ab9 */ /* 0x000fe20000000800 */
[----:B------:R-:W-:Y:S01]  /*4cb0*/  USHF.L.U32 UR5, UR8, UR5, URZ ;  /* 0x0000000508057299 */ /* 0x000fe2000800063f */
[----:B------:R-:W-:Y:S01]  /*4cc0*/  IMAD.MOV.U32 R11, RZ, RZ, 0x1 ;  /* 0x00000001ff0b7424 */ /* 0x000fe200078e00ff */
[----:B------:R-:W-:Y:S01]  /*4cd0*/  UIMAD.WIDE.U32 UR6, UR6, UR7, URZ ;  /* 0x00000007060672a5 */ /* 0x000fe2000f8e003f */
[----:B------:R-:W-:Y:S01]  /*4ce0*/  LOP3.LUT R10, R18, 0x2, RZ, 0xfc, !PT ;  /* 0x00000002120a7812 */ /* 0x000fe200078efcff */
[----:B------:R-:W-:Y:S01]  /*4cf0*/  ULDC UR8, c[0x0][0x14] ;  /* 0x0000050000087ab9 */ /* 0x000fe20000000800 */
[----:B------:R-:W-:Y:S01]  /*4d00*/  IMAD.MOV.U32 R8, RZ, RZ, 0x1 ;  /* 0x00000001ff087424 */ /* 0x000fe200078e00ff */
[----:B------:R-:W-:Y:S01]  /*4d10*/  UIMAD.WIDE.U32 UR30, UR6, UR8, URZ ;  /* 0x00000008061e72a5 */ /* 0x000fe2000f8e003f */
[----:B------:R-:W-:Y:S01]  /*4d20*/  IMAD.MOV.U32 R9, RZ, RZ, RZ ;  /* 0x000000ffff097224 */ /* 0x000fe200078e00ff */
[----:B------:R-:W-:Y:S01]  /*4d30*/  UIMAD UR7, UR7, UR8, URZ ;  /* 0x00000008070772a4 */ /* 0x000fe2000f8e023f */
[----:B------:R-:W-:Y:S01]  /*4d40*/  ULDC UR4, c[0x0][0x600] ;  /* 0x0001800000047ab9 */ /* 0x000fe20000000800 */
[----:B------:R-:W-:-:S02]  /*4d50*/  ULOP3.LUT UR6, URZ, UR9, URZ, 0x33, !UPT ;  /* 0x000000093f067292 */ /* 0x000fc4000f8e333f */
[----:B------:R-:W-:Y:S01]  /*4d60*/  UIADD3 UR4, UR4, -0x1, URZ ;  /* 0xffffffff04047890 */ /* 0x000fe2000fffe03f */
[----:B0-----:R-:W-:Y:S01]  /*4d70*/  VIADD R3, R3, 0x7f ;  /* 0x0000007f03037836 */ /* 0x001fe20000000000 */
[----:B------:R-:W-:Y:S01]  /*4d80*/  UIADD3 UR7, UR31, UR7, URZ ;  /* 0x000000071f077290 */ /* 0x000fe2000fffe03f */
[----:B------:R-:W-:-:S03]  /*4d90*/  ULDC.64 UR38, c[0x0][0x198] ;  /* 0x0000660000267ab9 */ /* 0x000fc60000000a00 */
[----:B------:R-:W-:-:S04]  /*4da0*/  SHF.R.S32.HI R4, RZ, 0x1f, R3 ;  /* 0x0000001fff047819 */ /* 0x000fc80000011403 */
[----:B------:R-:W-:Y:S01]  /*4db0*/  LEA.HI R4, R4, R3, RZ, 0x7 ;  /* 0x0000000304047211 */ /* 0x000fe200078f38ff */
[C---:B-1----:R-:W-:Y:S02]  /*4dc0*/  IMAD.SHL.U32 R13, R19.reuse, 0x8, RZ ;  /* 0x00000008130d7824 */ /* 0x042fe400078e00ff */
[----:B------:R-:W-:Y:S01]  /*4dd0*/  IMAD.SHL.U32 R19, R19, 0x200, RZ ;  /* 0x0000020013137824 */ /* 0x000fe200078e00ff */
[----:B------:R-:W-:Y:S02]  /*4de0*/  SHF.R.S32.HI R12, RZ, 0x7, R4 ;  /* 0x00000007ff0c7819 */ /* 0x000fe40000011404 */
[----:B------:R-:W-:Y:S02]  /*4df0*/  LOP3.LUT R13, R13, 0x8, RZ, 0xc0, !PT ;  /* 0x000000080d0d7812 */ /* 0x000fe400078ec0ff */
[----:B------:R-:W-:Y:S01]  /*4e00*/  LOP3.LUT R19, R19, 0x200, RZ, 0xc0, !PT ;  /* 0x0000020013137812 */ /* 0x000fe200078ec0ff */
[----:B------:R-:W-:-:S07]  /*4e10*/  VIADD R20, R12, 0x1 ;  /* 0x000000010c147836 */ /* 0x000fce0000000000 */
.L_x_81:
[----:B------:R-:W-:-:S03]  /*4e20*/  UMOV UR8, 0xffffffff ;  /* 0xffffffff00087882 */ /* 0x000fc60000000000 */
[----:B------:R-:W-:Y:S05]  /*4e30*/  BRA.DIV UR8, `(.L_x_71) ;  /* 0x0000000e08b47947 */ /* 0x000fea000b800000 */
[----:B------:R-:W-:-:S13]  /*4e40*/  ELECT P6, URZ, PT ;  /* 0x00000000003f782f */ /* 0x000fda00038c0000 */
.L_x_91:
[----:B------:R-:W0:Y:S01]  /*4e50*/  LDC R3, c[0x0][0x28c] ;  /* 0x0000a300ff037b82 */ /* 0x000e220000000800 */
[----:B------:R-:W-:Y:S01]  /*4e60*/  BSSY B1, `(.L_x_72) ;  /* 0x0000044000017945 */ /* 0x000fe20003800000 */
[----:B0-----:R-:W-:-:S13]  /*4e70*/  ISETP.LT.OR P6, PT, R3, 0x1, !P6 ;  /* 0x000000010300780c */ /* 0x001fda00077c1670 */
[----:B------:R-:W-:Y:S05]  /*4e80*/  @P6 BRA `(.L_x_73) ;  /* 0x0000000400046947 */ /* 0x000fea0003800000 */
[----:B------:R-:W-:Y:S02]  /*4e90*/  IMAD.SHL.U32 R21, R21, 0x100, RZ ;  /* 0x0000010015157824 */ /* 0x000fe400078e00ff */
[----:B------:R-:W-:Y:S02]  /*4ea0*/  IMAD R22, R22, 0x10, R13 ;  /* 0x0000001016167824 */ /* 0x000fe400078e020d */
[----:B------:R-:W-:Y:S02]  /*4eb0*/  IMAD.MOV.U32 R23, RZ, RZ, RZ ;  /* 0x000000ffff177224 */ /* 0x000fe400078e00ff */
[----:B------:R-:W-:Y:S02]  /*4ec0*/  IMAD.MOV.U32 R3, RZ, RZ, R20 ;  /* 0x000000ffff037224 */ /* 0x000fe400078e0014 */
[----:B------:R-:W-:Y:S02]  /*4ed0*/  IMAD.MOV.U32 R4, RZ, RZ, R8 ;  /* 0x000000ffff047224 */ /* 0x000fe400078e0008 */
[----:B------:R-:W-:-:S07]  /*4ee0*/  IMAD.MOV.U32 R6, RZ, RZ, R9 ;  /* 0x000000ffff067224 */ /* 0x000fce00078e0009 */
.L_x_76:
[----:B------:R-:W0:Y:S01]  /*4ef0*/  S2R R14, SR_CgaCtaId ;  /* 0x00000000000e7919 */ /* 0x000e220000008800 */
[----:B------:R-:W-:Y:S02]  /*4f00*/  MOV R5, 0x400 ;  /* 0x0000040000057802 */ /* 0x000fe40000000f00 */
[----:B------:R-:W-:Y:S02]  /*4f10*/  ISETP.NE.AND P1, PT, R0, RZ, PT ;  /* 0x000000ff0000720c */ /* 0x000fe40003f25270 */
[----:B0-----:R-:W-:Y:S02]  /*4f20*/  LEA R15, R14, R5, 0x18 ;  /* 0x000000050e0f7211 */ /* 0x001fe400078ec0ff */
[----:B------:R-:W-:-:S09]  /*4f30*/  SHF.L.U32 R5, R4, 0x1f, RZ ;  /* 0x0000001f04057819 */ /* 0x000fd200000006ff */
[----:B------:R-:W0:Y:S01]  /*4f40*/  @!P1 LDC R14, c[0x0][0x500] ;  /* 0x00014000ff0e9b82 */ /* 0x000e220000000800 */
[----:B------:R-:W-:-:S04]  /*4f50*/  IMAD R24, R6, 0x8, R15 ;  /* 0x0000000806187824 */ /* 0x000fc800078e020f */
[----:B------:R-:W1:Y:S02]  /*4f60*/  SYNCS.PHASECHK.TRANS64.TRYWAIT P0, [R24+URZ+0x18], R5 ;  /* 0x00001805180075a7 */ /* 0x000e64000800017f */
[----:B-1----:R-:W-:Y:S05]  /*4f70*/  @!P0 BRA `(.L_x_74) ;  /* 0x0000000c00848947 */ /* 0x002fea0003800000 */
.L_x_92:
[----:B-1----:R-:W-:Y:S01]  /*4f80*/  PRMT R5, R10, 0x9910, RZ ;  /* 0x000099100a057816 */ /* 0x002fe200000000ff */
[----:B0-----:R0:W-:Y:S03]  /*4f90*/  @!P1 SYNCS.ARRIVE.TRANS64 RZ, [R24+URZ], R14 ;  /* 0x0000000e18ff99a7 */ /* 0x0011e6000800003f */
[----:B------:R-:W-:-:S13]  /*4fa0*/  ISETP.NE.AND P0, PT, R5, 0x2, PT ;  /* 0x000000020500780c */ /* 0x000fda0003f05270 */
[----:B0-----:R-:W-:Y:S05]  /*4fb0*/  @P0 BRA `(.L_x_75) ;  /* 0x0000000000040947 */ /* 0x001fea0003800000 */
[----:B------:R-:W-:Y:S01]  /*4fc0*/  BPT.TRAP 0x1 ;  /* 0x000000040000795c */ /* 0x000fe20000300000 */
.L_x_75:
[----:B------:R-:W-:Y:S01]  /*4fd0*/  IMAD R5, R6, 0x10000, R15 ;  /* 0x0001000006057824 */ /* 0x000fe200078e020f */
[----:B------:R-:W-:Y:S01]  /*4fe0*/  R2UR UR34, R23 ;  /* 0x00000000172272ca */ /* 0x000fe200000e0000 */
[----:B------:R-:W-:Y:S01]  /*4ff0*/  VIADD R3, R3, 0xffffffff ;  /* 0xffffffff03037836 */ /* 0x000fe20000000000 */
[----:B------:R-:W-:Y:S01]  /*5000*/  R2UR UR33, R24 ;  /* 0x00000000182172ca */ /* 0x000fe200000e0000 */
[----:B------:R-:W-:Y:S01]  /*5010*/  UIADD3 UR14, UP0, UR38, 0xf0, URZ ;  /* 0x000000f0260e7890 */ /* 0x000fe2000ff1e03f */
[----:B------:R-:W-:Y:S01]  /*5020*/  R2UR UR24, R5 ;  /* 0x00000000051872ca */ /* 0x000fe200000e0000 */
[----:B------:R-:W-:Y:S01]  /*5030*/  IMAD R5, R6, 0x800, R19 ;  /* 0x0000080006057824 */ /* 0x000fe200078e0213 */
[----:B------:R-:W-:Y:S01]  /*5040*/  R2UR UR36, R7 ;  /* 0x00000000072472ca */ /* 0x000fe200000e0000 */
[----:B------:R-:W-:Y:S01]  /*5050*/  UIADD3 UR40, UP1, UR38, 0x1f0, URZ ;  /* 0x000001f026287890 */ /* 0x000fe2000ff3e03f */
[----:B------:R-:W-:Y:S01]  /*5060*/  R2UR UR35, R21 ;  /* 0x00000000152372ca */ /* 0x000fe200000e0000 */
[----:B------:R-:W-:Y:S01]  /*5070*/  IMAD R5, R5, 0x2, R15 ;  /* 0x0000000205057824 */ /* 0x000fe200078e020f */
[----:B------:R-:W-:Y:S01]  /*5080*/  R2UR UR19, R22 ;  /* 0x00000000161372ca */ /* 0x000fe200000e0000 */
[----:B------:R-:W-:Y:S01]  /*5090*/  UIADD3.X UR15, URZ, UR39, URZ, UP0, !UPT ;  /* 0x000000273f0f7290 */ /* 0x000fe200087fe43f */
[----:B------:R-:W-:Y:S01]  /*50a0*/  ISETP.GT.AND P1, PT, R3, 0x1, PT ;  /* 0x000000010300780c */ /* 0x000fe20003f24270 */
[----:B------:R-:W-:Y:S01]  /*50b0*/  UIADD3 UR26, UR34, 0x40, URZ ;  /* 0x00000040221a7890 */ /* 0x000fe2000fffe03f */
[----:B------:R-:W-:Y:S01]  /*50c0*/  R2UR UR8, R5 ;  /* 0x00000000050872ca */ /* 0x000fe200000e0000 */
[----:B------:R-:W-:Y:S01]  /*50d0*/  UIADD3.X UR41, URZ, UR39, URZ, UP1, !UPT ;  /* 0x000000273f297290 */ /* 0x000fe20008ffe43f */
[----:B------:R-:W-:Y:S01]  /*50e0*/  VIADD R6, R6, 0x1 ;  /* 0x0000000106067836 */ /* 0x000fe20000000000 */
[----:B------:R-:W-:Y:S01]  /*50f0*/  UIADD3 UR32, UR24, 0x100, URZ ;  /* 0x0000010018207890 */ /* 0x000fe2000fffe03f */
[----:B------:R-:W-:Y:S01]  /*5100*/  VIADD R23, R23, 0x80 ;  /* 0x0000008017177836 */ /* 0x000fe20000000000 */
[----:B------:R-:W-:Y:S01]  /*5110*/  UIADD3 UR24, UR24, 0x8100, URZ ;  /* 0x0000810018187890 */ /* 0x000fe2000fffe03f */
[----:B------:R-:W-:Y:S01]  /*5120*/  UMOV UR22, 0x0 ;  /* 0x0000000000167882 */ /* 0x000fe20000000000 */
[----:B------:R-:W-:Y:S01]  /*5130*/  UMOV UR23, 0x10000000 ;  /* 0x1000000000177882 */ /* 0x000fe20000000000 */
[----:B------:R-:W-:Y:S01]  /*5140*/  ISETP.NE.AND P0, PT, R6, 0x3, PT ;  /* 0x000000030600780c */ /* 0x000fe20003f05270 */
[----:B------:R-:W-:Y:S01]  /*5150*/  UMOV UR25, UR33 ;  /* 0x0000002100197c82 */ /* 0x000fe20008000000 */
[----:B------:R-:W-:Y:S01]  /*5160*/  UMOV UR28, UR36 ;  /* 0x00000024001c7c82 */ /* 0x000fe20008000000 */
[----:B------:R-:W-:-:S02]  /*5170*/  UMOV UR27, UR35 ;  /* 0x00000023001b7c82 */ /* 0x000fc40008000000 */
[----:B------:R-:W-:Y:S01]  /*5180*/  UIADD3 UR16, UR8, 0x30100, URZ ;  /* 0x0003010008107890 */ /* 0x000fe2000fffe03f */
[----:B------:R0:W-:Y:S01]  /*5190*/  UTMALDG.3D [UR32], [UR14], desc[UR22] ;  /* 0x000016200e0075b4 */ /* 0x0001e20008011000 */
[----:B------:R-:W-:Y:S01]  /*51a0*/  UIADD3 UR8, UR8, 0x30900, URZ ;  /* 0x0003090008087890 */ /* 0x000fe2000fffe03f */
[----:B------:R-:W-:Y:S01]  /*51b0*/  SEL R5, RZ, 0x1, P0 ;  /* 0x00000001ff057807 */ /* 0x000fe20000000000 */
[----:B------:R-:W-:Y:S01]  /*51c0*/  UMOV UR13, 0x30000 ;  /* 0x00030000000d7882 */ /* 0x000fe20000000000 */
[----:B------:R-:W-:Y:S01]  /*51d0*/  UMOV UR17, UR33 ;  /* 0x0000002100117c82 */ /* 0x000fe20008000000 */
[----:B------:R-:W-:Y:S01]  /*51e0*/  UMOV UR18, UR34 ;  /* 0x0000002200127c82 */ /* 0x000fe20008000000 */
[----:B------:R-:W-:Y:S01]  /*51f0*/  UMOV UR20, UR36 ;  /* 0x0000002400147c82 */ /* 0x000fe20008000000 */
[----:B------:R-:W-:Y:S01]  /*5200*/  UMOV UR9, UR33 ;  /* 0x0000002100097c82 */ /* 0x000fe20008000000 */
[----:B------:R-:W-:Y:S01]  /*5210*/  UMOV UR11, UR19 ;  /* 0x00000013000b7c82 */ /* 0x000fe20008000000 */
[----:B------:R-:W-:Y:S01]  /*5220*/  UMOV UR12, UR36 ;  /* 0x00000024000c7c82 */ /* 0x000fe20008000000 */
[----:B------:R0:W-:Y:S01]  /*5230*/  UTMALDG.3D [UR24], [UR14], desc[UR22] ;  /* 0x000016180e0075b4 */ /* 0x0001e20008011000 */
[----:B------:R-:W-:Y:S01]  /*5240*/  UMOV UR10, UR26 ;  /* 0x0000001a000a7c82 */ /* 0x000fe20008000000 */
[----:B------:R-:W-:-:S02]  /*5250*/  LOP3.LUT R4, R4, R5, RZ, 0x3c, !PT ;  /* 0x0000000504047212 */ /* 0x000fc400078e3cff */
[----:B------:R-:W-:Y:S01]  /*5260*/  SEL R6, R6, RZ, P0 ;  /* 0x000000ff06067207 */ /* 0x000fe20000000000 */
[----:B------:R0:W-:Y:S01]  /*5270*/  UTMALDG.3D.MULTICAST [UR16], [UR40], UR13, desc[UR22] ;  /* 0x00001610280073b4 */ /* 0x0001e2000801180d */
[----:B------:R0:W-:Y:S02]  /*5280*/  UTMALDG.3D.MULTICAST [UR8], [UR40], UR13, desc[UR22] ;  /* 0x00001608280073b4 */ /* 0x0001e4000801180d */
[----:B0-----:R-:W-:Y:S05]  /*5290*/  @P1 BRA `(.L_x_76) ;  /* 0xfffffffc00141947 */ /* 0x001fea000383ffff */
.L_x_73:
[----:B------:R-:W-:Y:S05]  /*52a0*/  BSYNC B1 ;  /* 0x0000000000017941 */ /* 0x000fea0003800000 */
.L_x_72:
[----:B------:R-:W-:Y:S01]  /*52b0*/  LOP3.LUT P1, RZ, R11, 0xff, RZ, 0xc0, !PT ;  /* 0x000000ff0bff7812 */ /* 0x000fe2000782c0ff */
[C---:B------:R-:W-:Y:S01]  /*52c0*/  IMAD.IADD R6, R12.reuse, 0x1, R9 ;  /* 0x000000010c067824 */ /* 0x040fe200078e0209 */
[----:B------:R-:W-:Y:S01]  /*52d0*/  ULDC.64 UR8, c[0x0][0x650] ;  /* 0x0001940000087ab9 */ /* 0x000fe20000000a00 */
[----:B------:R-:W-:Y:S01]  /*52e0*/  ISETP.GE.U32.AND P2, PT, R12, 0x3, PT ;  /* 0x000000030c00780c */ /* 0x000fe20003f46070 */
[----:B------:R-:W-:Y:S01]  /*52f0*/  BSSY B1, `(.L_x_77) ;  /* 0x000006d000017945 */ /* 0x000fe20003800000 */
[----:B------:R-:W-:Y:S01]  /*5300*/  IMAD.MOV.U32 R21, RZ, RZ, -0x1 ;  /* 0xffffffffff157424 */ /* 0x000fe200078e00ff */
[----:B------:R-:W-:Y:S01]  /*5310*/  ISETP.GT.U32.AND P0, PT, R6, 0x2, PT ;  /* 0x000000020600780c */ /* 0x000fe20003f04070 */
[----:B------:R-:W-:Y:S01]  /*5320*/  IMAD.MOV.U32 R22, RZ, RZ, -0x1 ;  /* 0xffffffffff167424 */ /* 0x000fe200078e00ff */
[----:B------:R-:W-:Y:S01]  /*5330*/  PRMT R11, RZ, 0x7610, R11 ;  /* 0x00007610ff0b7816 */ /* 0x000fe2000000000b */
[----:B------:R-:W-:Y:S01]  /*5340*/  IMAD.MOV.U32 R7, RZ, RZ, -0x1 ;  /* 0xffffffffff077424 */ /* 0x000fe200078e00ff */
[----:B------:R-:W-:-:S03]  /*5350*/  ISETP.LT.U32.AND P0, PT, R12, 0x3, P0 ;  /* 0x000000030c00780c */ /* 0x000fc60000701070 */
[----:B------:R-:W0:Y:S01]  /*5360*/  @P1 S2R R4, SR_CgaCtaId ;  /* 0x0000000000041919 */ /* 0x000e220000008800 */
[----:B------:R-:W-:-:S04]  /*5370*/  @P1 MOV R3, 0x400 ;  /* 0x0000040000031802 */ /* 0x000fc80000000f00 */
[----:B0-----:R-:W-:Y:S01]  /*5380*/  @P1 LEA R3, R4, R3, 0x18 ;  /* 0x0000000304031211 */ /* 0x001fe200078ec0ff */
[----:B------:R-:W-:-:S03]  /*5390*/  IMAD.WIDE.U32 R4, R6, -0x55555555, RZ ;  /* 0xaaaaaaab06047825 */ /* 0x000fc600078e00ff */
[----:B------:R0:W-:Y:S01]  /*53a0*/  @P1 SYNCS.ARRIVE.TRANS64.A1T0 RZ, [R3+URZ+0x48], RZ ;  /* 0x000048ff03ff19a7 */ /* 0x0001e2000810003f */
[----:B------:R-:W-:Y:S02]  /*53b0*/  IADD3 R2, P1, R2, UR30, RZ ;  /* 0x0000001e02027c10 */ /* 0x000fe4000ff3e0ff */
[----:B------:R-:W-:Y:S02]  /*53c0*/  SHF.R.U32.HI R5, RZ, 0x1, R5 ;  /* 0x00000001ff057819 */ /* 0x000fe40000011605 */
[----:B------:R-:W-:Y:S02]  /*53d0*/  IADD3.X R17, R17, UR7, RZ, P1, !PT ;  /* 0x0000000711117c10 */ /* 0x000fe40008ffe4ff */
[----:B0-----:R-:W-:Y:S01]  /*53e0*/  SEL R3, RZ, 0x1, !P0 ;  /* 0x00000001ff037807 */ /* 0x001fe20004000000 */
[----:B------:R-:W-:Y:S01]  /*53f0*/  IMAD R9, R5, -0x3, R6 ;  /* 0xfffffffd05097824 */ /* 0x000fe200078e0206 */
[----:B------:R-:W-:Y:S02]  /*5400*/  ISETP.GE.U32.AND P0, PT, R2, UR8, PT ;  /* 0x0000000802007c0c */ /* 0x000fe4000bf06070 */
[----:B------:R-:W-:-:S02]  /*5410*/  LOP3.LUT R8, R8, R3, RZ, 0x3c, !PT ;  /* 0x0000000308087212 */ /* 0x000fc400078e3cff */
[----:B------:R-:W-:Y:S02]  /*5420*/  ISETP.GE.U32.AND.EX P0, PT, R17, UR9, PT, P0 ;  /* 0x0000000911007c0c */ /* 0x000fe4000bf06100 */
[----:B------:R-:W-:Y:S02]  /*5430*/  @P2 LOP3.LUT R8, R8, 0x1, R5, 0x78, !PT ;  /* 0x0000000108082812 */ /* 0x000fe400078e7805 */
[----:B------:R-:W-:-:S09]  /*5440*/  PRMT R3, RZ, 0x7610, R3 ;  /* 0x00007610ff037816 */ /* 0x000fd20000000003 */
[----:B------:R-:W-:Y:S05]  /*5450*/  @P0 BRA `(.L_x_78) ;  /* 0x0000000400580947 */ /* 0x000fea0003800000 */
[----:B------:R-:W0:Y:S01]  /*5460*/  S2R R21, SR_CTAID.X ;  /* 0x0000000000157919 */ /* 0x000e220000002500 */
[----:B------:R-:W-:Y:S01]  /*5470*/  ULDC.64 UR8, c[0x0][0x628] ;  /* 0x00018a0000087ab9 */ /* 0x000fe20000000a00 */
[----:B------:R-:W-:Y:S01]  /*5480*/  ULDC UR11, c[0x0][0x630] ;  /* 0x00018c00000b7ab9 */ /* 0x000fe20000000800 */
[----:B------:R-:W-:Y:S01]  /*5490*/  ISETP.NE.U32.AND P0, PT, RZ, UR8, PT ;  /* 0x00000008ff007c0c */ /* 0x000fe2000bf05070 */
[----:B------:R-:W1:Y:S01]  /*54a0*/  S2R R15, SR_CTAID.Y ;  /* 0x00000000000f7919 */ /* 0x000e620000002600 */
[----:B------:R-:W-:Y:S01]  /*54b0*/  ULDC UR12, c[0x0][0x150] ;  /* 0x00005400000c7ab9 */ /* 0x000fe20000000800 */
[----:B------:R-:W-:Y:S01]  /*54c0*/  IMAD.MOV.U32 R4, RZ, RZ, R2 ;  /* 0x000000ffff047224 */ /* 0x000fe200078e0002 */
[----:B------:R-:W-:Y:S01]  /*54d0*/  ISETP.NE.AND.EX P0, PT, RZ, UR9, PT, P0 ;  /* 0x00000009ff007c0c */ /* 0x000fe2000bf05300 */
[----:B------:R-:W-:Y:S01]  /*54e0*/  IMAD.MOV.U32 R5, RZ, RZ, R17 ;  /* 0x000000ffff057224 */ /* 0x000fe200078e0011 */
[----:B0-----:R-:W-:-:S11]  /*54f0*/  I2FP.F32.U32 R22, R21 ;  /* 0x0000001500167245 */ /* 0x001fd60000201000 */
[----:B------:R-:W-:Y:S05]  /*5500*/  @!P0 BRA `(.L_x_79) ;  /* 0x0000000000288947 */ /* 0x000fea0003800000 */
[----:B------:R-:W-:Y:S02]  /*5510*/  ULDC UR10, c[0x0][0x634] ;  /* 0x00018d00000a7ab9 */ /* 0x000fe40000000800 */
[----:B------:R-:W-:-:S05]  /*5520*/  IADD3 R5, P0, R2, UR10, RZ ;  /* 0x0000000a02057c10 */ /* 0x000fca000ff1e0ff */
[----:B------:R-:W-:-:S04]  /*5530*/  IMAD.X R3, RZ, RZ, R17, P0 ;  /* 0x000000ffff037224 */ /* 0x000fc800000e0611 */
[----:B------:R-:W-:-:S04]  /*5540*/  IMAD.WIDE.U32 R6, R3, UR8, RZ ;  /* 0x0000000803067c25 */ /* 0x000fc8000f8e00ff */
[----:B------:R-:W-:-:S04]  /*5550*/  IMAD.WIDE.U32 R6, P0, R5, UR9, R6 ;  /* 0x0000000905067c25 */ /* 0x000fc8000f800006 */
[----:B------:R-:W-:-:S04]  /*5560*/  IMAD.WIDE.U32 R4, R5, UR8, RZ ;  /* 0x0000000805047c25 */ /* 0x000fc8000f8e00ff */
[----:B------:R-:W-:Y:S01]  /*5570*/  IMAD.MOV.U32 R4, RZ, RZ, R7 ;  /* 0x000000ffff047224 */ /* 0x000fe200078e0007 */
[----:B------:R-:W-:Y:S01]  /*5580*/  IADD3 RZ, P1, R5, R6, RZ ;  /* 0x0000000605ff7210 */ /* 0x000fe20007f3e0ff */
[----:B------:R-:W-:-:S04]  /*5590*/  IMAD.X R5, RZ, RZ, RZ, P0 ;  /* 0x000000ffff057224 */ /* 0x000fc800000e06ff */
[----:B------:R-:W-:-:S08]  /*55a0*/  IMAD.WIDE.U32.X R4, R3, UR9, R4, P1 ;  /* 0x0000000903047c25 */ /* 0x000fd000088e0404 */
.L_x_79:
[--C-:B------:R-:W-:Y:S01]  /*55b0*/  SHF.R.U64 R14, R4, UR11, R5.reuse ;  /* 0x0000000b040e7c19 */ /* 0x100fe20008001205 */
[----:B------:R-:W-:Y:S01]  /*55c0*/  FMUL R22, R22, UR12 ;  /* 0x0000000c16167c20 */ /* 0x000fe20008400000 */
[----:B------:R-:W-:Y:S01]  /*55d0*/  SHF.R.U32.HI R3, RZ, UR11, R5 ;  /* 0x0000000bff037c19 */ /* 0x000fe20008011605 */
[----:B------:R-:W0:Y:S01]  /*55e0*/  LDC R6, c[0x0][0x144] ;  /* 0x00005100ff067b82 */ /* 0x000e220000000800 */
[----:B------:R-:W-:Y:S01]  /*55f0*/  IADD3 R4, P0, RZ, -R14, RZ ;  /* 0x8000000eff047210 */ /* 0x000fe20007f1e0ff */
[----:B------:R-:W-:Y:S01]  /*5600*/  ULDC.64 UR8, c[0x0][0x620] ;  /* 0x0001880000087ab9 */ /* 0x000fe20000000a00 */
[----:B-1----:R-:W-:Y:S01]  /*5610*/  I2FP.F32.U32 R5, R15 ;  /* 0x0000000f00057245 */ /* 0x002fe20000201000 */
[----:B------:R-:W1:Y:S01]  /*5620*/  F2I.U32.TRUNC.NTZ R22, R22 ;  /* 0x0000001600167305 */ /* 0x000e62000020f000 */
[----:B------:R-:W-:Y:S01]  /*5630*/  ULDC UR10, c[0x0][0x154] ;  /* 0x00005500000a7ab9 */ /* 0x000fe20000000800 */
[----:B------:R-:W-:Y:S01]  /*5640*/  IMAD.X R3, RZ, RZ, ~R3, P0 ;  /* 0x000000ffff037224 */ /* 0x000fe200000e0e03 */
[----:B------:R-:W-:Y:S01]  /*5650*/  ISETP.NE.AND P2, PT, R16, 0x1, PT ;  /* 0x000000011000780c */ /* 0x000fe20003f45270 */
[----:B------:R-:W-:Y:S01]  /*5660*/  FMUL R23, R5, UR10 ;  /* 0x0000000a05177c20 */ /* 0x000fe20008400000 */
[----:B------:R-:W2:Y:S01]  /*5670*/  LDC R24, c[0x0][0x148] ;  /* 0x00005200ff187b82 */ /* 0x000ea20000000800 */
[----:B------:R-:W-:Y:S01]  /*5680*/  IMAD R3, R3, UR8, RZ ;  /* 0x0000000803037c24 */ /* 0x000fe2000f8e02ff */
[----:B------:R-:W-:-:S02]  /*5690*/  ULDC.64 UR10, c[0x0][0x640] ;  /* 0x00019000000a7ab9 */ /* 0x000fc40000000a00 */
[----:B------:R-:W-:Y:S01]  /*56a0*/  ISETP.NE.U32.AND P0, PT, RZ, UR10, PT ;  /* 0x0000000aff007c0c */ /* 0x000fe2000bf05070 */
[C---:B------:R-:W-:Y:S01]  /*56b0*/  IMAD R7, R4.reuse, UR9, R3 ;  /* 0x0000000904077c24 */ /* 0x040fe2000f8e0203 */
[----:B------:R-:W3:Y:S01]  /*56c0*/  F2I.U32.TRUNC.NTZ R23, R23 ;  /* 0x0000001700177305 */ /* 0x000ee2000020f000 */
[----:B------:R-:W-:Y:S01]  /*56d0*/  IMAD.MOV.U32 R3, RZ, RZ, R17 ;  /* 0x000000ffff037224 */ /* 0x000fe200078e0011 */
[----:B------:R-:W-:Y:S01]  /*56e0*/  ISETP.NE.AND.EX P0, PT, RZ, UR11, PT, P0 ;  /* 0x0000000bff007c0c */ /* 0x000fe2000bf05300 */
[----:B-1----:R-:W-:Y:S02]  /*56f0*/  IMAD.MOV R22, RZ, RZ, -R22 ;  /* 0x000000ffff167224 */ /* 0x002fe400078e0a16 */
[----:B------:R-:W-:Y:S01]  /*5700*/  IMAD.WIDE.U32 R4, R4, UR8, R2 ;  /* 0x0000000804047c25 */ /* 0x000fe2000f8e0002 */
[----:B------:R-:W-:-:S03]  /*5710*/  ULDC UR8, c[0x0][0x618] ;  /* 0x0001860000087ab9 */ /* 0x000fc60000000800 */
[----:B------:R-:W-:Y:S02]  /*5720*/  IMAD.IADD R5, R5, 0x1, R7 ;  /* 0x0000000105057824 */ /* 0x000fe400078e0207 */
[----:B0-----:R-:W-:-:S03]  /*5730*/  IMAD R3, R6, R22, R21 ;  /* 0x0000001606037224 */ /* 0x001fc600078e0215 */
[----:B------:R-:W-:Y:S01]  /*5740*/  SHF.R.U64 R21, R4, UR8, R5 ;  /* 0x0000000804157c19 */ /* 0x000fe20008001205 */
[----:B---3--:R-:W-:Y:S01]  /*5750*/  IMAD.MOV R6, RZ, RZ, -R23 ;  /* 0x000000ffff067224 */ /* 0x008fe200078e0a17 */
[----:B------:R-:W-:Y:S01]  /*5760*/  SHF.R.U32.HI R4, RZ, UR8, R5 ;  /* 0x00000008ff047c19 */ /* 0x000fe20008011605 */
[----:B------:R-:W-:Y:S02]  /*5770*/  ULDC UR8, c[0x0][0x608] ;  /* 0x0001820000087ab9 */ /* 0x000fe40000000800 */
[----:B--2---:R-:W-:Y:S01]  /*5780*/  @P2 IMAD R3, R24, R6, R15 ;  /* 0x0000000618032224 */ /* 0x004fe200078e020f */
[--C-:B------:R-:W-:Y:S02]  /*5790*/  SHF.R.U64 R22, R21, UR8, R4.reuse ;  /* 0x0000000815167c19 */ /* 0x100fe40008001204 */
[----:B------:R-:W-:Y:S01]  /*57a0*/  SHF.R.U32.HI R5, RZ, UR8, R4 ;  /* 0x00000008ff057c19 */ /* 0x000fe20008011604 */
[----:B------:R-:W-:-:S03]  /*57b0*/  ULDC UR8, c[0x0][0x658] ;  /* 0x0001960000087ab9 */ /* 0x000fc60000000800 */
[--C-:B------:R-:W-:Y:S02]  /*57c0*/  SHF.R.U64 R15, R22, UR8, R5.reuse ;  /* 0x00000008160f7c19 */ /* 0x100fe40008001205 */
[----:B------:R-:W-:-:S03]  /*57d0*/  SHF.R.U32.HI R23, RZ, UR8, R5 ;  /* 0x00000008ff177c19 */ /* 0x000fc60008011605 */
[----:B------:R-:W-:Y:S02]  /*57e0*/  IMAD.MOV.U32 R6, RZ, RZ, R15 ;  /* 0x000000ffff067224 */ /* 0x000fe400078e000f */
[----:B------:R-:W-:Y:S01]  /*57f0*/  IMAD.MOV.U32 R5, RZ, RZ, R23 ;  /* 0x000000ffff057224 */ /* 0x000fe200078e0017 */
[----:B------:R-:W-:Y:S06]  /*5800*/  @!P0 BRA `(.L_x_80) ;  /* 0x00000000002c8947 */ /* 0x000fec0003800000 */
        /* <DEDUP_REMOVED lines=9> */
[----:B------:R-:W-:-:S04]  /*58a0*/  IMAD.WIDE.U32.X R4, R23, UR11, R4, P1 ;  /* 0x0000000b17047c25 */ /* 0x000fc800088e0404 */
[----:B------:R-:W-:-:S07]  /*58b0*/  IMAD.MOV.U32 R6, RZ, RZ, R4 ;  /* 0x000000ffff067224 */ /* 0x000fce00078e0004 */
.L_x_80:
[----:B------:R-:W-:Y:S01]  /*58c0*/  ULDC UR8, c[0x0][0x648] ;  /* 0x0001920000087ab9 */ /* 0x000fe20000000800 */
[----:B------:R-:W-:Y:S01]  /*58d0*/  LOP3.LUT R4, R22, UR6, RZ, 0xc0, !PT ;  /* 0x0000000616047c12 */ /* 0x000fe2000f8ec0ff */
[----:B------:R-:W-:Y:S01]  /*58e0*/  ULDC UR9, c[0x0][0x610] ;  /* 0x0001840000097ab9 */ /* 0x000fe20000000800 */
[----:B------:R-:W-:Y:S01]  /*58f0*/  SHF.R.U64 R5, R6, UR8, R5 ;  /* 0x0000000806057c19 */ /* 0x000fe20008001205 */
[----:B------:R-:W-:Y:S01]  /*5900*/  ULDC UR8, c[0x0][0x638] ;  /* 0x00018e0000087ab9 */ /* 0x000fe20000000800 */
[----:B------:R-:W-:Y:S01]  /*5910*/  LOP3.LUT R22, R21, UR4, RZ, 0xc0, !PT ;  /* 0x0000000415167c12 */ /* 0x000fe2000f8ec0ff */
[----:B------:R-:W-:Y:S02]  /*5920*/  IMAD.MOV.U32 R7, RZ, RZ, R14 ;  /* 0x000000ffff077224 */ /* 0x000fe400078e000e */
[----:B------:R-:W-:Y:S02]  /*5930*/  IMAD.MOV R6, RZ, RZ, -R5 ;  /* 0x000000ffff067224 */ /* 0x000fe400078e0a05 */
[----:B------:R-:W-:-:S02]  /*5940*/  IMAD R4, R5, UR5, R4 ;  /* 0x0000000505047c24 */ /* 0x000fc4000f8e0204 */
[----:B------:R-:W-:Y:S01]  /*5950*/  IMAD R15, R6, UR8, R15 ;  /* 0x00000008060f7c24 */ /* 0x000fe2000f8e020f */
[----:B------:R-:W-:Y:S01]  /*5960*/  ULDC UR8, c[0x0][0x600] ;  /* 0x0001800000087ab9 */ /* 0x000fe20000000800 */
[----:B------:R-:W-:Y:S02]  /*5970*/  IMAD R21, R4, UR9, R3 ;  /* 0x0000000904157c24 */ /* 0x000fe4000f8e0203 */
[----:B------:R-:W-:Y:S02]  /*5980*/  IMAD R4, R15, UR8, R22 ;  /* 0x000000080f047c24 */ /* 0x000fe4000f8e0216 */
[----:B------:R-:W-:-:S03]  /*5990*/  IMAD.MOV.U32 R3, RZ, RZ, 0x1 ;  /* 0x00000001ff037424 */ /* 0x000fc600078e00ff */
[----:B------:R-:W-:Y:S02]  /*59a0*/  SEL R22, R4, R21, !P2 ;  /* 0x0000001504167207 */ /* 0x000fe40005000000 */
[----:B------:R-:W-:-:S07]  /*59b0*/  SEL R21, R21, R4, !P2 ;  /* 0x0000000415157207 */ /* 0x000fce0005000000 */
.L_x_78:
[----:B------:R-:W-:Y:S05]  /*59c0*/  BSYNC B1 ;  /* 0x0000000000017941 */ /* 0x000fea0003800000 */
.L_x_77:
[----:B------:R-:W-:-:S13]  /*59d0*/  LOP3.LUT P0, RZ, R3, 0xff, RZ, 0xc0, !PT ;  /* 0x000000ff03ff7812 */ /* 0x000fda000780c0ff */
[----:B------:R-:W-:Y:S05]  /*59e0*/  @P0 BRA `(.L_x_81) ;  /* 0xfffffff4000c0947 */ /* 0x000fea000383ffff */
[----:B------:R-:W-:Y:S05]  /*59f0*/  BSYNC B0 ;  /* 0x0000000000007941 */ /* 0x000fea0003800000 */
.L_x_70:
[----:B------:R-:W-:-:S03]  /*5a00*/  UMOV UR8, 0xffffffff ;  /* 0xffffffff00087882 */ /* 0x000fc60000000000 */
[----:B------:R-:W-:Y:S05]  /*5a10*/  BRA.DIV UR8, `(.L_x_82) ;  /* 0x0000000208f07947 */ /* 0x000fea000b800000 */
[----:B------:R-:W-:-:S13]  /*5a20*/  ELECT P6, URZ, PT ;  /* 0x00000000003f782f */ /* 0x000fda00038c0000 */
.L_x_95:
[----:B------:R-:W-:Y:S04]  /*5a30*/  BSSY B0, `(.L_x_83) ;  /* 0x0000022000007945 */ /* 0x000fe80003800000 */
[----:B------:R-:W-:Y:S05]  /*5a40*/  @!P6 BRA `(.L_x_84) ;  /* 0x000000000080e947 */ /* 0x000fea0003800000 */
[----:B------:R-:W-:-:S04]  /*5a50*/  LOP3.LUT R18, R18, 0x2, RZ, 0xfc, !PT ;  /* 0x0000000212127812 */ /* 0x000fc800078efcff */
[----:B------:R-:W-:-:S13]  /*5a60*/  ISETP.NE.AND P0, PT, R18, 0x3, PT ;  /* 0x000000031200780c */ /* 0x000fda0003f05270 */
[----:B------:R-:W-:Y:S05]  /*5a70*/  @!P0 BRA `(.L_x_85) ;  /* 0x0000000000048947 */ /* 0x000fea0003800000 */
[----:B------:R-:W-:Y:S01]  /*5a80*/  BPT.TRAP 0x1 ;  /* 0x000000040000795c */ /* 0x000fe20000300000 */
.L_x_85:
[----:B------:R-:W0:Y:S01]  /*5a90*/  S2R R3, SR_CgaCtaId ;  /* 0x0000000000037919 */ /* 0x000e220000008800 */
[----:B------:R-:W-:Y:S02]  /*5aa0*/  MOV R0, 0x400 ;  /* 0x0000040000007802 */ /* 0x000fe40000000f00 */
[----:B------:R-:W-:Y:S02]  /*5ab0*/  SHF.L.U32 R2, R8, 0x1f, RZ ;  /* 0x0000001f08027819 */ /* 0x000fe400000006ff */
[----:B0-----:R-:W-:-:S05]  /*5ac0*/  LEA R0, R3, R0, 0x18 ;  /* 0x0000000003007211 */ /* 0x001fca00078ec0ff */
[----:B------:R-:W-:-:S04]  /*5ad0*/  VIADD R0, R0, 0x18 ;  /* 0x0000001800007836 */ /* 0x000fc80000000000 */
[C---:B------:R-:W-:Y:S02]  /*5ae0*/  IMAD R7, R9.reuse, 0x8, R0 ;  /* 0x0000000809077824 */ /* 0x040fe400078e0200 */
[----:B------:R-:W-:Y:S02]  /*5af0*/  VIADD R9, R9, 0x1 ;  /* 0x0000000109097836 */ /* 0x000fe40000000000 */
[----:B------:R-:W0:Y:S03]  /*5b00*/  SYNCS.PHASECHK.TRANS64.TRYWAIT P0, [R7+URZ], R2 ;  /* 0x00000002070075a7 */ /* 0x000e26000800017f */
[----:B------:R-:W-:-:S04]  /*5b10*/  ISETP.NE.AND P1, PT, R9, 0x3, PT ;  /* 0x000000030900780c */ /* 0x000fc80003f25270 */
[----:B------:R-:W-:Y:S02]  /*5b20*/  SEL R3, RZ, 0x1, P1 ;  /* 0x00000001ff037807 */ /* 0x000fe40000800000 */
[----:B------:R-:W-:Y:S02]  /*5b30*/  SEL R9, R9, RZ, P1 ;  /* 0x000000ff09097207 */ /* 0x000fe40000800000 */
[----:B------:R-:W-:-:S03]  /*5b40*/  LOP3.LUT R11, R8, R3, RZ, 0x3c, !PT ;  /* 0x00000003080b7212 */ /* 0x000fc600078e3cff */
[----:B------:R-:W-:Y:S01]  /*5b50*/  IMAD R6, R9, 0x8, R0 ;  /* 0x0000000809067824 */ /* 0x000fe200078e0200 */
[----:B------:R-:W-:Y:S01]  /*5b60*/  SHF.L.U32 R5, R11, 0x1f, RZ ;  /* 0x0000001f0b057819 */ /* 0x000fe200000006ff */
[----:B0-----:R-:W-:Y:S06]  /*5b70*/  @!P0 BRA `(.L_x_86) ;  /* 0x0000000000b88947 */ /* 0x001fec0003800000 */
.L_x_96:
[----:B------:R-:W1:Y:S01]  /*5b80*/  SYNCS.PHASECHK.TRANS64.TRYWAIT P0, [R6+URZ], R5 ;  /* 0x00000005060075a7 */ /* 0x000e62000800017f */
[----:B0-----:R-:W-:-:S05]  /*5b90*/  VIADD R2, R9, 0x1 ;  /* 0x0000000109027836 */ /* 0x001fca0000000000 */
[----:B------:R-:W-:-:S04]  /*5ba0*/  ISETP.NE.AND P1, PT, R2, 0x3, PT ;  /* 0x000000030200780c */ /* 0x000fc80003f25270 */
[----:B------:R-:W-:Y:S02]  /*5bb0*/  SEL R4, RZ, 0x1, P1 ;  /* 0x00000001ff047807 */ /* 0x000fe40000800000 */
[----:B------:R-:W-:Y:S02]  /*5bc0*/  SEL R3, R2, RZ, P1 ;  /* 0x000000ff02037207 */ /* 0x000fe40000800000 */
[----:B------:R-:W-:Y:S01]  /*5bd0*/  LOP3.LUT R4, R11, R4, RZ, 0x3c, !PT ;  /* 0x000000040b047212 */ /* 0x000fe200078e3cff */
[----:B-1----:R-:W-:Y:S06]  /*5be0*/  @!P0 BRA `(.L_x_87) ;  /* 0x0000000000b08947 */ /* 0x002fec0003800000 */
.L_x_97:
[----:B------:R-:W-:Y:S01]  /*5bf0*/  IMAD R3, R3, 0x8, R0 ;  /* 0x0000000803037824 */ /* 0x000fe200078e0200 */
[----:B------:R-:W-:-:S07]  /*5c00*/  SHF.L.U32 R0, R4, 0x1f, RZ ;  /* 0x0000001f04007819 */ /* 0x000fce00000006ff */
.L_x_88:
[----:B-1----:R1:W2:Y:S02]  /*5c10*/  SYNCS.PHASECHK.TRANS64.TRYWAIT P0, [R3+URZ], R0 ;  /* 0x00000000030075a7 */ /* 0x0022a4000800017f */
[----:B--2---:R-:W-:Y:S05]  /*5c20*/  @!P0 NANOSLEEP.SYNCS 0x989680 ;  /* 0x009896800000895d */ /* 0x004fea0003900000 */
[----:B------:R-:W2:Y:S02]  /*5c30*/  @!P0 SYNCS.PHASECHK.TRANS64 P0, [R3+URZ], R0 ;  /* 0x00000000030085a7 */ /* 0x000ea4000800007f */
[----:B--2---:R-:W-:Y:S05]  /*5c40*/  @!P0 BRA `(.L_x_88) ;  /* 0xfffffffc00f08947 */ /* 0x004fea000383ffff */
.L_x_84:
[----:B------:R-:W-:Y:S05]  /*5c50*/  BSYNC B0 ;  /* 0x0000000000007941 */ /* 0x000fea0003800000 */
.L_x_83:
[----:B------:R-:W-:Y:S05]  /*5c60*/  EXIT ;  /* 0x000000000000794d */ /* 0x000fea0003800000 */
.L_x_21:
[----:B---3--:R3:W4:Y:S02]  /*5c70*/  SYNCS.PHASECHK.TRANS64.TRYWAIT P1, [R3+URZ], R0 ;  /* 0x00000000030075a7 */ /* 0x008724000802017f */
[----:B----4-:R-:W-:Y:S05]  /*5c80*/  @!P1 NANOSLEEP.SYNCS 0x989680 ;  /* 0x009896800000995d */ /* 0x010fea0003900000 */
[----:B------:R-:W4:Y:S02]  /*5c90*/  @!P1 SYNCS.PHASECHK.TRANS64 P1, [R3+URZ], R0 ;  /* 0x00000000030095a7 */ /* 0x000f24000802007f */
[----:B----4-:R-:W-:Y:S05]  /*5ca0*/  @!P1 BRA `(.L_x_21) ;  /* 0xfffffffc00f09947 */ /* 0x010fea000383ffff */
[----:B------:R-:W-:Y:S05]  /*5cb0*/  BRA `(.L_x_20) ;  /* 0xffffffb8003c7947 */ /* 0x000fea000383ffff */
.L_x_26:
[----:B-1----:R1:W2:Y:S02]  /*5cc0*/  SYNCS.PHASECHK.TRANS64.TRYWAIT P1, [R5+URZ], R4 ;  /* 0x00000004050075a7 */ /* 0x0022a4000802017f */
[----:B--2---:R-:W-:Y:S05]  /*5cd0*/  @!P1 NANOSLEEP.SYNCS 0x989680 ;  /* 0x009896800000995d */ /* 0x004fea0003900000 */
[----:B------:R-:W2:Y:S02]  /*5ce0*/  @!P1 SYNCS.PHASECHK.TRANS64 P1, [R5+URZ], R4 ;  /* 0x00000004050095a7 */ /* 0x000ea4000802007f */
[----:B--2---:R-:W-:Y:S05]  /*5cf0*/  @!P1 BRA `(.L_x_26) ;  /* 0xfffffffc00f09947 */ /* 0x004fea000383ffff */
[----:B------:R-:W-:Y:S05]  /*5d00*/  BRA `(.L_x_25) ;  /* 0xffffffc0005c7947 */ /* 0x000fea000383ffff */
.L_x_71:
[----:B------:R-:W-:Y:S01]  /*5d10*/  BSSY B1, `(.L_x_89) ;  /* 0x0000006000017945 */ /* 0x000fe20003800000 */
[----:B------:R-:W-:-:S07]  /*5d20*/  IMAD.MOV.U32 R15, RZ, RZ, -0x1 ;  /* 0xffffffffff0f7424 */ /* 0x000fce00078e00ff */
[----:B------:R-:W-:Y:S05]  /*5d30*/  WARPSYNC.COLLECTIVE R15, `(.L_x_90) ;  /* 0x000000000f0c7348 */ /* 0x000fea0003c00000 */
[----:B------:R-:W-:Y:S02]  /*5d40*/  ELECT P6, UR62, PT ;  /* 0x00000000003e782f */ /* 0x000fe400038c0000 */
[----:B------:R-:W-:Y:S01]  /*5d50*/  MOV R14, UR62 ;  /* 0x0000003e000e7c02 */ /* 0x000fe20008000f00 */
[----:B------:R-:W-:Y:S10]  /*5d60*/  ENDCOLLECTIVE ;  /* 0x000000000000791b */ /* 0x000ff40003800000 */
.L_x_90:
[----:B------:R-:W-:Y:S05]  /*5d70*/  BSYNC B1 ;  /* 0x0000000000017941 */ /* 0x000fea0003800000 */
.L_x_89:
[----:B------:R-:W-:Y:S05]  /*5d80*/  BRA `(.L_x_91) ;  /* 0xfffffff000307947 */ /* 0x000fea000383ffff */
.L_x_74:
[----:B-1----:R1:W2:Y:S02]  /*5d90*/  SYNCS.PHASECHK.TRANS64.TRYWAIT P0, [R24+URZ+0x18], R5 ;  /* 0x00001805180075a7 */ /* 0x0022a4000800017f */
[----:B--2---:R-:W-:Y:S05]  /*5da0*/  @!P0 NANOSLEEP.SYNCS 0x989680 ;  /* 0x009896800000895d */ /* 0x004fea0003900000 */
[----:B------:R-:W2:Y:S02]  /*5db0*/  @!P0 SYNCS.PHASECHK.TRANS64 P0, [R24+URZ+0x18], R5 ;  /* 0x00001805180085a7 */ /* 0x000ea4000800007f */
[----:B--2---:R-:W-:Y:S05]  /*5dc0*/  @!P0 BRA `(.L_x_74) ;  /* 0xfffffffc00f08947 */ /* 0x004fea000383ffff */
[----:B------:R-:W-:Y:S05]  /*5dd0*/  BRA `(.L_x_92) ;  /* 0xfffffff000687947 */ /* 0x000fea000383ffff */
.L_x_82:
[----:B------:R-:W-:Y:S01]  /*5de0*/  BSSY B0, `(.L_x_93) ;  /* 0x0000006000007945 */ /* 0x000fe20003800000 */
[----:B------:R-:W-:-:S07]  /*5df0*/  IMAD.MOV.U32 R15, RZ, RZ, -0x1 ;  /* 0xffffffffff0f7424 */ /* 0x000fce00078e00ff */
[----:B------:R-:W-:Y:S05]  /*5e00*/  WARPSYNC.COLLECTIVE R15, `(.L_x_94) ;  /* 0x000000000f0c7348 */ /* 0x000fea0003c00000 */
[----:B------:R-:W-:Y:S02]  /*5e10*/  ELECT P6, UR62, PT ;  /* 0x00000000003e782f */ /* 0x000fe400038c0000 */
[----:B------:R-:W-:Y:S01]  /*5e20*/  MOV R14, UR62 ;  /* 0x0000003e000e7c02 */ /* 0x000fe20008000f00 */
[----:B------:R-:W-:Y:S10]  /*5e30*/  ENDCOLLECTIVE ;  /* 0x000000000000791b */ /* 0x000ff40003800000 */
.L_x_94:
[----:B------:R-:W-:Y:S05]  /*5e40*/  BSYNC B0 ;  /* 0x0000000000007941 */ /* 0x000fea0003800000 */
.L_x_93:
[----:B------:R-:W-:Y:S05]  /*5e50*/  BRA `(.L_x_95) ;  /* 0xfffffff800f47947 */ /* 0x000fea000383ffff */
.L_x_86:
[----:B0-----:R0:W1:Y:S02]  /*5e60*/  SYNCS.PHASECHK.TRANS64.TRYWAIT P0, [R7+URZ], R2 ;  /* 0x00000002070075a7 */ /* 0x001064000800017f */
[----:B-1----:R-:W-:Y:S05]  /*5e70*/  @!P0 NANOSLEEP.SYNCS 0x989680 ;  /* 0x009896800000895d */ /* 0x002fea0003900000 */
[----:B------:R-:W1:Y:S02]  /*5e80*/  @!P0 SYNCS.PHASECHK.TRANS64 P0, [R7+URZ], R2 ;  /* 0x00000002070085a7 */ /* 0x000e64000800007f */
[----:B-1----:R-:W-:Y:S05]  /*5e90*/  @!P0 BRA `(.L_x_86) ;  /* 0xfffffffc00f08947 */ /* 0x002fea000383ffff */
[----:B------:R-:W-:Y:S05]  /*5ea0*/  BRA `(.L_x_96) ;  /* 0xfffffffc00347947 */ /* 0x000fea000383ffff */
.L_x_87:
[----:B0-----:R0:W1:Y:S02]  /*5eb0*/  SYNCS.PHASECHK.TRANS64.TRYWAIT P0, [R6+URZ], R5 ;  /* 0x00000005060075a7 */ /* 0x001064000800017f */
[----:B-1----:R-:W-:Y:S05]  /*5ec0*/  @!P0 NANOSLEEP.SYNCS 0x989680 ;  /* 0x009896800000895d */ /* 0x002fea0003900000 */
[----:B------:R-:W1:Y:S02]  /*5ed0*/  @!P0 SYNCS.PHASECHK.TRANS64 P0, [R6+URZ], R5 ;  /* 0x00000005060085a7 */ /* 0x000e64000800007f */
[----:B-1----:R-:W-:Y:S05]  /*5ee0*/  @!P0 BRA `(.L_x_87) ;  /* 0xfffffffc00f08947 */ /* 0x002fea000383ffff */
[----:B------:R-:W-:Y:S05]  /*5ef0*/  BRA `(.L_x_97) ;  /* 0xfffffffc003c7947 */ /* 0x000fea000383ffff */
.L_x_98:
[----:B------:R-:W-:-:S00]  /*5f00*/  BRA `(.L_x_98) ;  /* 0xfffffffc00fc7947 */ /* 0x000fc0000383ffff */
[----:B------:R-:W-:-:S00]  /*5f10*/  NOP ;  /* 0x0000000000007918 */ /* 0x000fc00000000000 */
        /* <DEDUP_REMOVED lines=14> */
.L_x_99:


//--------------------- .nv.global.init           --------------------------
	.section	.nv.global.init,"aw",@progbits
.nv.global.init:
	.type		$str$22,@object
	.size		$str$22,($str$23 - $str$22)
$str$22:
        /*0000*/ 	.byte	0x6b, 0x5f, 0x74, 0x69, 0x6c, 0x65, 0x5f, 0x63, 0x6f, 0x75, 0x6e, 0x74, 0x20, 0x3e, 0x3d, 0x20
        /*0010*/ 	.byte	0x31, 0x00
	.type		$str$23,@object
	.size		$str$23,(__unnamed_1 - $str$23)
$str$23:
        /*0012*/ 	.byte	0x2f, 0x74, 0x6d, 0x70, 0x2f, 0x63, 0x75, 0x74, 0x6c, 0x61, 0x73, 0x73, 0x5f, 0x73, 0x77, 0x65
        /*0022*/ 	.byte	0x65, 0x70, 0x5f, 0x73, 0x72, 0x63, 0x2f, 0x69, 0x6e, 0x63, 0x6c, 0x75, 0x64, 0x65, 0x2f, 0x63
        /*0032*/ 	.byte	0x75, 0x74, 0x6c, 0x61, 0x73, 0x73, 0x2f, 0x67, 0x65, 0x6d, 0x6d, 0x2f, 0x63, 0x6f, 0x6c, 0x6c
        /*0042*/ 	.byte	0x65, 0x63, 0x74, 0x69, 0x76, 0x65, 0x2f, 0x73, 0x6d, 0x39, 0x30, 0x5f, 0x6d, 0x6d, 0x61, 0x5f
        /*0052*/ 	.byte	0x74, 0x6d, 0x61, 0x5f, 0x67, 0x6d, 0x6d, 0x61, 0x5f, 0x73, 0x73, 0x5f, 0x77, 0x61, 0x72, 0x70
        /*0062*/ 	.byte	0x73, 0x70, 0x65, 0x63, 0x69, 0x61, 0x6c, 0x69, 0x7a, 0x65, 0x64, 0x2e, 0x68, 0x70, 0x70, 0x00
	.type		__unnamed_1,@object
	.size		__unnamed_1,(.L_0 - __unnamed_1)
__unnamed_1:
        /*0072*/ 	.byte	0x76, 0x6f, 0x69, 0x64, 0x20, 0x63, 0x75, 0x74, 0x6c, 0x61, 0x73, 0x73, 0x3a, 0x3a, 0x67, 0x65
        /* <DEDUP_REMOVED lines=180> */
        /*0bc2*/ 	.byte	0x65, 0x3a, 0x3a, 0x69, 0x64, 0x65, 0x6e, 0x74, 0x69, 0x74, 0x79, 0x5d, 0x00
.L_0:


//--------------------- .nv.shared._ZN7cutlass13device_kernelINS_4gemm6kernel13GemmUniversalIN4cute5tupleIJiiiiEEENS1_10collective13CollectiveMmaINS1_34MainloopSm90TmaGmmaWarpSpecializedILi3ENS5_IJNS4_1CILi2EEENSA_ILi1EEESC_EEENS1_35KernelTmaWarpSpecializedCooperativeEEENS5_IJNSA_ILi256EEENSA_ILi16EEENSA_ILi128EEEEEENS_10bfloat16_tENS5_IJlSC_lEEESK_SL_NS4_8TiledMMAINS4_8MMA_AtomIJNS4_4SM904GMMA27MMA_64x16x16_F32BF16BF16_SSILNSP_5MajorE0ELSR_0ELNSP_7ScaleInE1ELSS_1EEEEEENS4_6LayoutISD_NS5_IJSC_NSA_ILi0EEESW_EEEEENS5_IJNS4_10UnderscoreESZ_SZ_EEEEENS4_13SM90_TMA_LOADENS4_14ComposedLayoutINS4_7SwizzleILi3ELi4ELi3EEENS4_18smem_ptr_flag_bitsILi16EEENSV_INS5_IJNSA_ILi8EEENSA_ILi64EEEEEENS5_IJS19_SC_EEEEEEEvNS4_8identityENS4_23SM90_TMA_LOAD_MULTICASTES1D_vS1E_EENS_8epilogue10collective6detail29Sm90TmaWarpSpecializedAdapterINS1I_15DefaultEpilogueISK_SL_SL_NS1H_6thread17LinearCombinationISK_Li1EffLNS1M_9ScaleType4KindE0ELNS_15FloatRoundStyleE2ESK_EENS1_15EpilogueDefaultEEEEEvvEEEEvNT_6ParamsE --------------------------
	.section	.nv.shared._ZN7cutlass13device_kernelINS_4gemm6kernel13GemmUniversalIN4cute5tupleIJiiiiEEENS1_10collective13CollectiveMmaINS1_34MainloopSm90TmaGmmaWarpSpecializedILi3ENS5_IJNS4_1CILi2EEENSA_ILi1EEESC_EEENS1_35KernelTmaWarpSpecializedCooperativeEEENS5_IJNSA_ILi256EEENSA_ILi16EEENSA_ILi128EEEEEENS_10bfloat16_tENS5_IJlSC_lEEESK_SL_NS4_8TiledMMAINS4_8MMA_AtomIJNS4_4SM904GMMA27MMA_64x16x16_F32BF16BF16_SSILNSP_5MajorE0ELSR_0ELNSP_7ScaleInE1ELSS_1EEEEEENS4_6LayoutISD_NS5_IJSC_NSA_ILi0EEESW_EEEEENS5_IJNS4_10UnderscoreESZ_SZ_EEEEENS4_13SM90_TMA_LOADENS4_14ComposedLayoutINS4_7SwizzleILi3ELi4ELi3EEENS4_18smem_ptr_flag_bitsILi16EEENSV_INS5_IJNSA_ILi8EEENSA_ILi64EEEEEENS5_IJS19_SC_EEEEEEEvNS4_8identityENS4_23SM90_TMA_LOAD_MULTICASTES1D_vS1E_EENS_8epilogue10collective6detail29Sm90TmaWarpSpecializedAdapterINS1I_15DefaultEpilogueISK_SL_SL_NS1H_6thread17LinearCombinationISK_Li1EffLNS1M_9ScaleType4KindE0ELNS_15FloatRoundStyleE2ESK_EENS1_15EpilogueDefaultEEEEEvvEEEEvNT_6ParamsE,"aw",@nobits
	.sectionflags	@""
	.align	16
	.zero		1024


//--------------------- .nv.shared.reserved.0     --------------------------
	.section	.nv.shared.reserved.0,"aw",@nobits
	.weak		__nv_reservedSMEM_offset_0_alias
	.size		__nv_reservedSMEM_offset_0_alias, 0, 0
	.other		__nv_reservedSMEM_offset_0_alias,@"STO_CUDA_RESERVED_SHARED STV_DEFAULT"
__nv_reservedSMEM_offset_0_alias:
	.zero		0


//--------------------- .nv.global                --------------------------
	.section	.nv.global,"aw",@nobits
.nv.global:
	.type		_ZN40_INTERNAL_41fe63df_4_k_cu_620d63fd_122624cute1_E,@object
	.size		_ZN40_INTERNAL_41fe63df_4_k_cu_620d63fd_122624cute1_E,(_ZN40_INTERNAL_41fe63df_4_k_cu_620d63fd_122624cuda3std3__45__cpo6cbeginE - _ZN40_INTERNAL_41fe63df_4_k_cu_620d63fd_122624cute1_E)
_ZN40_INTERNAL_41fe63df_4_k_cu_620d63fd_122624cute1_E:
	.zero		1
	.type		_ZN40_INTERNAL_41fe63df_4_k_cu_620d63fd_122624cuda3std3__45__cpo6cbeginE,@object
	.size		_ZN40_INTERNAL_41fe63df_4_k_cu_620d63fd_122624cuda3std3__45__cpo6cbeginE,(_ZN40_INTERNAL_41fe63df_4_k_cu_620d63fd_122624cuda3std3__48in_placeE - _ZN40_INTERNAL_41fe63df_4_k_cu_620d63fd_122624cuda3std3__45__cpo6cbeginE)
_ZN40_INTERNAL_41fe63df_4_k_cu_620d63fd_122624cuda3std3__45__cpo6cbeginE:
	.zero		1
	.type		_ZN40_INTERNAL_41fe63df_4_k_cu_620d63fd_122624cuda3std3__48in_placeE,@object
	.size		_ZN40_INTERNAL_41fe63df_4_k_cu_620d63fd_122624cuda3std3__48in_placeE,(_ZN40_INTERNAL_41fe63df_4_k_cu_620d63fd_122624cuda3std6ranges3__45__cpo9iter_moveE - _ZN40_INTERNAL_41fe63df_4_k_cu_620d63fd_122624cuda3std3__48in_placeE)
_ZN40_INTERNAL_41fe63df_4_k_cu_620d63fd_122624cuda3std3__48in_placeE:
	.zero		1
	.type		_ZN40_INTERNAL_41fe63df_4_k_cu_620d63fd_122624cuda3std6ranges3__45__cpo9iter_moveE,@object
	.size		_ZN40_INTERNAL_41fe63df_4_k_cu_620d63fd_122624cuda3std6ranges3__45__cpo9iter_moveE,(_ZN40_INTERNAL_41fe63df_4_k_cu_620d63fd_122624cuda3std3__45__cpo5beginE - _ZN40_INTERNAL_41fe63df_4_k_cu_620d63fd_122624cuda3std6ranges3__45__cpo9iter_moveE)
_ZN40_INTERNAL_41fe63df_4_k_cu_620d63fd_122624cuda3std6ranges3__45__cpo9iter_moveE:
	.zero		1
	.type		_ZN40_INTERNAL_41fe63df_4_k_cu_620d63fd_122624cuda3std3__45__cpo5beginE,@object
	.size		_ZN40_INTERNAL_41fe63df_4_k_cu_620d63fd_122624cuda3std3__45__cpo5beginE,(_ZN40_INTERNAL_41fe63df_4_k_cu_620d63fd_122624cuda3std3__442_GLOBAL__N__41fe63df_4_k_cu_620d63fd_122626ignoreE - _ZN40_INTERNAL_41fe63df_4_k_cu_620d63fd_122624cuda3std3__45__cpo5beginE)
_ZN40_INTERNAL_41fe63df_4_k_cu_620d63fd_122624cuda3std3__45__cpo5beginE:
	.zero		1
	.type		_ZN40_INTERNAL_41fe63df_4_k_cu_620d63fd_122624cuda3std3__442_GLOBAL__N__41fe63df_4_k_cu_620d63fd_122626ignoreE,@object
	.size		_ZN40_INTERNAL_41fe63df_4_k_cu_620d63fd_122624cuda3std3__442_GLOBAL__N__41fe63df_4_k_cu_620d63fd_122626ignoreE,(_ZN40_INTERNAL_41fe63df_4_k_cu_620d63fd_122624cute7productE - _ZN40_INTERNAL_41fe63df_4_k_cu_620d63fd_122624cuda3std3__442_GLOBAL__N__41fe63df_4_k_cu_620d63fd_122626ignoreE)
_ZN40_INTERNAL_41fe63df_4_k_cu_620d63fd_122624cuda3std3__442_GLOBAL__N__41fe63df_4_k_cu_620d63fd_122626ignoreE:
	.zero		1
	.type		_ZN40_INTERNAL_41fe63df_4_k_cu_620d63fd_122624cute7productE,@object
	.size		_ZN40_INTERNAL_41fe63df_4_k_cu_620d63fd_122624cute7productE,(_ZN40_INTERNAL_41fe63df_4_k_cu_620d63fd_122624cuda3std3__45__cpo3endE - _ZN40_INTERNAL_41fe63df_4_k_cu_620d63fd_122624cute7productE)
_ZN40_INTERNAL_41fe63df_4_k_cu_620d63fd_122624cute7productE:
	.zero		1
	.type		_ZN40_INTERNAL_41fe63df_4_k_cu_620d63fd_122624cuda3std3__45__cpo3endE,@object
	.size		_ZN40_INTERNAL_41fe63df_4_k_cu_620d63fd_122624cuda3std3__45__cpo3endE,(_ZN40_INTERNAL_41fe63df_4_k_cu_620d63fd_122624cuda3std3__419piecewise_constructE - _ZN40_INTERNAL_41fe63df_4_k_cu_620d63fd_122624cuda3std3__45__cpo3endE)
_ZN40_INTERNAL_41fe63df_4_k_cu_620d63fd_122624cuda3std3__45__cpo3endE:
	.zero		1
	.type		_ZN40_INTERNAL_41fe63df_4_k_cu_620d63fd_122624cuda3std3__419piecewise_constructE,@object
	.size		_ZN40_INTERNAL_41fe63df_4_k_cu_620d63fd_122624cuda3std3__419piecewise_constructE,(_ZN40_INTERNAL_41fe63df_4_k_cu_620d63fd_122624cuda3std3__45__cpo4cendE - _ZN40_INTERNAL_41fe63df_4_k_cu_620d63fd_122624cuda3std3__419piecewise_constructE)
_ZN40_INTERNAL_41fe63df_4_k_cu_620d63fd_122624cuda3std3__419piecewise_constructE:
	.zero		1
	.type		_ZN40_INTERNAL_41fe63df_4_k_cu_620d63fd_122624cuda3std3__45__cpo4cendE,@object
	.size		_ZN40_INTERNAL_41fe63df_4_k_cu_620d63fd_122624cuda3std3__45__cpo4cendE,(_ZN40_INTERNAL_41fe63df_4_k_cu_620d63fd_122624cuda3std6ranges3__45__cpo4swapE - _ZN40_INTERNAL_41fe63df_4_k_cu_620d63fd_122624cuda3std3__45__cpo4cendE)
_ZN40_INTERNAL_41fe63df_4_k_cu_620d63fd_122624cuda3std3__45__cpo4cendE:
	.zero		1
	.type		_ZN40_INTERNAL_41fe63df_4_k_cu_620d63fd_122624cuda3std6ranges3__45__cpo4swapE,@object
	.size		_ZN40_INTERNAL_41fe63df_4_k_cu_620d63fd_122624cuda3std6ranges3__45__cpo4swapE,(.L_8 - _ZN40_INTERNAL_41fe63df_4_k_cu_620d63fd_122624cuda3std6ranges3__45__cpo4swapE)
_ZN40_INTERNAL_41fe63df_4_k_cu_620d63fd_122624cuda3std6ranges3__45__cpo4swapE:
	.zero		1
.L_8:


//--------------------- .nv.constant0._ZN7cutlass13device_kernelINS_4gemm6kernel13GemmUniversalIN4cute5tupleIJiiiiEEENS1_10collective13CollectiveMmaINS1_34MainloopSm90TmaGmmaWarpSpecializedILi3ENS5_IJNS4_1CILi2EEENSA_ILi1EEESC_EEENS1_35KernelTmaWarpSpecializedCooperativeEEENS5_IJNSA_ILi256EEENSA_ILi16EEENSA_ILi128EEEEEENS_10bfloat16_tENS5_IJlSC_lEEESK_SL_NS4_8TiledMMAINS4_8MMA_AtomIJNS4_4SM904GMMA27MMA_64x16x16_F32BF16BF16_SSILNSP_5MajorE0ELSR_0ELNSP_7ScaleInE1ELSS_1EEEEEENS4_6LayoutISD_NS5_IJSC_NSA_ILi0EEESW_EEEEENS5_IJNS4_10UnderscoreESZ_SZ_EEEEENS4_13SM90_TMA_LOADENS4_14ComposedLayoutINS4_7SwizzleILi3ELi4ELi3EEENS4_18smem_ptr_flag_bitsILi16EEENSV_INS5_IJNSA_ILi8EEENSA_ILi64EEEEEENS5_IJS19_SC_EEEEEEEvNS4_8identityENS4_23SM90_TMA_LOAD_MULTICASTES1D_vS1E_EENS_8epilogue10collective6detail29Sm90TmaWarpSpecializedAdapterINS1I_15DefaultEpilogueISK_SL_SL_NS1H_6thread17LinearCombinationISK_Li1EffLNS1M_9ScaleType4KindE0ELNS_15FloatRoundStyleE2ESK_EENS1_15EpilogueDefaultEEEEEvvEEEEvNT_6ParamsE --------------------------
	.section	.nv.constant0._ZN7cutlass13device_kernelINS_4gemm6kernel13GemmUniversalIN4cute5tupleIJiiiiEEENS1_10collective13CollectiveMmaINS1_34MainloopSm90TmaGmmaWarpSpecializedILi3ENS5_IJNS4_1CILi2EEENSA_ILi1EEESC_EEENS1_35KernelTmaWarpSpecializedCooperativeEEENS5_IJNSA_ILi256EEENSA_ILi16EEENSA_ILi128EEEEEENS_10bfloat16_tENS5_IJlSC_lEEESK_SL_NS4_8TiledMMAINS4_8MMA_AtomIJNS4_4SM904GMMA27MMA_64x16x16_F32BF16BF16_SSILNSP_5MajorE0ELSR_0ELNSP_7ScaleInE1ELSS_1EEEEEENS4_6LayoutISD_NS5_IJSC_NSA_ILi0EEESW_EEEEENS5_IJNS4_10UnderscoreESZ_SZ_EEEEENS4_13SM90_TMA_LOADENS4_14ComposedLayoutINS4_7SwizzleILi3ELi4ELi3EEENS4_18smem_ptr_flag_bitsILi16EEENSV_INS5_IJNSA_ILi8EEENSA_ILi64EEEEEENS5_IJS19_SC_EEEEEEEvNS4_8identityENS4_23SM90_TMA_LOAD_MULTICASTES1D_vS1E_EENS_8epilogue10collective6detail29Sm90TmaWarpSpecializedAdapterINS1I_15DefaultEpilogueISK_SL_SL_NS1H_6thread17LinearCombinationISK_Li1EffLNS1M_9ScaleType4KindE0ELNS_15FloatRoundStyleE2ESK_EENS1_15EpilogueDefaultEEEEEvvEEEEvNT_6ParamsE,"a",@progbits
	.sectionflags	@""
	.align	4
.nv.constant0._ZN7cutlass13device_kernelINS_4gemm6kernel13GemmUniversalIN4cute5tupleIJiiiiEEENS1_10collective13CollectiveMmaINS1_34MainloopSm90TmaGmmaWarpSpecializedILi3ENS5_IJNS4_1CILi2EEENSA_ILi1EEESC_EEENS1_35KernelTmaWarpSpecializedCooperativeEEENS5_IJNSA_ILi256EEENSA_ILi16EEENSA_ILi128EEEEEENS_10bfloat16_tENS5_IJlSC_lEEESK_SL_NS4_8TiledMMAINS4_8MMA_AtomIJNS4_4SM904GMMA27MMA_64x16x16_F32BF16BF16_SSILNSP_5MajorE0ELSR_0ELNSP_7ScaleInE1ELSS_1EEEEEENS4_6LayoutISD_NS5_IJSC_NSA_ILi0EEESW_EEEEENS5_IJNS4_10UnderscoreESZ_SZ_EEEEENS4_13SM90_TMA_LOADENS4_14ComposedLayoutINS4_7SwizzleILi3ELi4ELi3EEENS4_18smem_ptr_flag_bitsILi16EEENSV_INS5_IJNSA_ILi8EEENSA_ILi64EEEEEENS5_IJS19_SC_EEEEEEEvNS4_8identityENS4_23SM90_TMA_LOAD_MULTICASTES1D_vS1E_EENS_8epilogue10collective6detail29Sm90TmaWarpSpecializedAdapterINS1I_15DefaultEpilogueISK_SL_SL_NS1H_6thread17LinearCombinationISK_Li1EffLNS1M_9ScaleType4KindE0ELNS_15FloatRoundStyleE2ESK_EENS1_15EpilogueDefaultEEEEEvvEEEEvNT_6ParamsE:
	.zero		1664


//--------------------- SYMBOLS --------------------------

	.type		.nv.reservedSmem.offset0,@object
	.size		.nv.reservedSmem.offset0,0x4
	.type		__assertfail,@function
